def attn_fwd(
    Q,
    K,
    V,
    Out,
    Lse,
    sm_scale,
    stride_qz,
    stride_qh,
    stride_qm,
    stride_qk,
    stride_kz,
    stride_kh,
    stride_kn,
    stride_kk,
    stride_vz,
    stride_vh,
    stride_vn,
    stride_vk,
    stride_oz,
    stride_oh,
    stride_om,
    stride_ok,
    seqlen_q,
    seqlen_k,
    BLOCK_M: tl.constexpr,
    BLOCK_N: tl.constexpr,
    HEAD_DIM: tl.constexpr,
    CAUSAL: tl.constexpr,
):
    start_m = tl.program_id(0)
    off_hz = tl.program_id(1)
    q_off = off_hz * stride_qh
    k_off = off_hz * stride_kh
    v_off = off_hz * stride_vh
    offs_m = start_m * BLOCK_M + tl.arange(0, BLOCK_M)
    offs_d = tl.arange(0, HEAD_DIM)
    offs_n = tl.arange(0, BLOCK_N)
    q_ptrs = Q + q_off + offs_m[:, None] * stride_qm + offs_d[None, :] * stride_qk
    k_ptrs = K + k_off + offs_d[:, None] * stride_kk + offs_n[None, :] * stride_kn
    v_ptrs = V + v_off + offs_n[:, None] * stride_vn + offs_d[None, :] * stride_vk
    m_i = tl.full([BLOCK_M], float("-inf"), dtype=tl.float32)
    l_i = tl.zeros([BLOCK_M], dtype=tl.float32) + 1.0
    acc = tl.zeros([BLOCK_M, HEAD_DIM], dtype=tl.float32)
    q = tl.load(q_ptrs)
    acc, l_i, m_i = _attn_fwd_inner(
        acc,
        l_i,
        m_i,
        q,
        k_ptrs,
        v_ptrs,
        sm_scale,
        stride_kn,
        stride_vn,
        start_m,
        seqlen_k,
        BLOCK_M,
        BLOCK_N,
        HEAD_DIM,
        CAUSAL,
    )
    acc = acc / l_i[:, None]
    lse = m_i + tl.math.log2(l_i) / 1.4426950408889634
    o_ptrs = (
        Out
        + off_hz * stride_oh
        + offs_m[:, None] * stride_om
        + offs_d[None, :] * stride_ok
    )
    tl.store(o_ptrs, acc.to(Out.dtype.element_ty))
    tl.store(Lse + off_hz * seqlen_q + offs_m, lse)

# config = {"BLOCK_M": 64, "BLOCK_N": 64, "HEAD_DIM": 16, "arch": "sm_100", "causal": true, "dtype": "fp16", "num_stages": 2, "num_warps": 4}
# arch = sm_100


// ===== COMPILED SASS (sm_100a) =====

	.target	sm_100a

	.elftype	@"ET_EXEC"


//--------------------- .note.nv.tkinfo           --------------------------
	.section	.note.nv.tkinfo,"",@"SHT_NOTE"
	.sectionflags	@"SHF_NOTE_NV_TKINFO"
	.tkinfo
        /*0018*/ 	.word	0x00000081
        /*0030*/ 	.string	""
        /*0030*/ 	.string	"ptxas-blackwell"
        /*0030*/ 	.string	"Cuda compilation tools, release 12.9, V12.9.86"
        /*0030*/ 	.string	"Build cuda_12.9.r12.9/compiler.36037853_0"
        /*0030*/ 	.string	"-v  -suppress-debug-info  -lineinfo  -arch sm_100a "



//--------------------- .note.nv.cuver            --------------------------
	.section	.note.nv.cuver,"",@"SHT_NOTE"
	.sectionflags	@"SHF_NOTE_NV_CUVER"
        /*0018*/ 	.short	0x0001
        /*001a*/ 	.short	0x0064
        /*001c*/ 	.short	0x0001
        /*001e*/ 	.short	0x0000
        /*0020*/ 	.short	0x0001
        /*0022*/ 	.short	0x0000


//--------------------- .nv.info                  --------------------------
	.section	.nv.info,"",@"SHT_CUDA_INFO"
	.align	4


	//----- nvinfo : EIATTR_REGCOUNT
	.align		4
        /*0000*/ 	.byte	0x04, 0x2f
        /*0002*/ 	.short	(.L_5 - .L_4)
	.align		4
.L_4:
        /*0004*/ 	.word	index@(attn_fwd)
        /*0008*/ 	.word	0x00000060


	//----- nvinfo : EIATTR_FRAME_SIZE
	.align		4
.L_5:
        /*000c*/ 	.byte	0x04, 0x11
        /*000e*/ 	.short	(.L_7 - .L_6)
	.align		4
.L_6:
        /*0010*/ 	.word	index@($__internal_2_$__cuda_sm10x_tcgen05_guardrail_trap_unallocated_columns_being_dealloced)
        /*0014*/ 	.word	0x00000000


	//----- nvinfo : EIATTR_FRAME_SIZE
	.align		4
.L_7:
        /*0018*/ 	.byte	0x04, 0x11
        /*001a*/ 	.short	(.L_9 - .L_8)
	.align		4
.L_8:
        /*001c*/ 	.word	index@($__internal_1_$__cuda_sm10x_tcgen05_guardrail_trap_phase_invalid_during_alloc)
        /*0020*/ 	.word	0x00000000


	//----- nvinfo : EIATTR_FRAME_SIZE
	.align		4
.L_9:
        /*0024*/ 	.byte	0x04, 0x11
        /*0026*/ 	.short	(.L_11 - .L_10)
	.align		4
.L_10:
        /*0028*/ 	.word	index@($__internal_0_$__cuda_sm10x_tcgen05_guardrail_trap_col_being_dealloced_not_returned_by_alloc)
        /*002c*/ 	.word	0x00000000


	//----- nvinfo : EIATTR_FRAME_SIZE
	.align		4
.L_11:
        /*0030*/ 	.byte	0x04, 0x11
        /*0032*/ 	.short	(.L_13 - .L_12)
	.align		4
.L_12:
        /*0034*/ 	.word	index@(attn_fwd)
        /*0038*/ 	.word	0x00000000


	//----- nvinfo : EIATTR_MIN_STACK_SIZE
	.align		4
.L_13:
        /*003c*/ 	.byte	0x04, 0x12
        /*003e*/ 	.short	(.L_15 - .L_14)
	.align		4
.L_14:
        /*0040*/ 	.word	index@(attn_fwd)
        /*0044*/ 	.word	0x00000000
.L_15:


//--------------------- .nv.info.attn_fwd         --------------------------
	.section	.nv.info.attn_fwd,"",@"SHT_CUDA_INFO"
	.sectionflags	@""
	.align	4


	//----- nvinfo : EIATTR_CUDA_API_VERSION
	.align		4
        /*0000*/ 	.byte	0x04, 0x37
        /*0002*/ 	.short	(.L_17 - .L_16)
.L_16:
        /*0004*/ 	.word	0x00000081


	//----- nvinfo : EIATTR_KPARAM_INFO
	.align		4
.L_17:
        /*0008*/ 	.byte	0x04, 0x17
        /*000a*/ 	.short	(.L_19 - .L_18)
.L_18:
        /*000c*/ 	.word	0x00000000
        /*0010*/ 	.short	0x0019
        /*0012*/ 	.short	0x0080
        /*0014*/ 	.byte	0x00, 0xf4, 0x21, 0x00


	//----- nvinfo : EIATTR_KPARAM_INFO
	.align		4
.L_19:
        /*0018*/ 	.byte	0x04, 0x17
        /*001a*/ 	.short	(.L_21 - .L_20)
.L_20:
        /*001c*/ 	.word	0x00000000
        /*0020*/ 	.short	0x0018
        /*0022*/ 	.short	0x0078
        /*0024*/ 	.byte	0x00, 0xf4, 0x21, 0x00


	//----- nvinfo : EIATTR_KPARAM_INFO
	.align		4
.L_21:
        /*0028*/ 	.byte	0x04, 0x17
        /*002a*/ 	.short	(.L_23 - .L_22)
.L_22:
        /*002c*/ 	.word	0x00000000
        /*0030*/ 	.short	0x0017
        /*0032*/ 	.short	0x0070
        /*0034*/ 	.byte	0x00, 0xf0, 0x11, 0x00


	//----- nvinfo : EIATTR_KPARAM_INFO
	.align		4
.L_23:
        /*0038*/ 	.byte	0x04, 0x17
        /*003a*/ 	.short	(.L_25 - .L_24)
.L_24:
        /*003c*/ 	.word	0x00000000
        /*0040*/ 	.short	0x0016
        /*0042*/ 	.short	0x006c
        /*0044*/ 	.byte	0x00, 0xf0, 0x11, 0x00


	//----- nvinfo : EIATTR_KPARAM_INFO
	.align		4
.L_25:
        /*0048*/ 	.byte	0x04, 0x17
        /*004a*/ 	.short	(.L_27 - .L_26)
.L_26:
        /*004c*/ 	.word	0x00000000
        /*0050*/ 	.short	0x0015
        /*0052*/ 	.short	0x0068
        /*0054*/ 	.byte	0x00, 0xf0, 0x11, 0x00


	//----- nvinfo : EIATTR_KPARAM_INFO
	.align		4
.L_27:
        /*0058*/ 	.byte	0x04, 0x17
        /*005a*/ 	.short	(.L_29 - .L_28)
.L_28:
        /*005c*/ 	.word	0x00000000
        /*0060*/ 	.short	0x0014
        /*0062*/ 	.short	0x0064
        /*0064*/ 	.byte	0x00, 0xf0, 0x11, 0x00


	//----- nvinfo : EIATTR_KPARAM_INFO
	.align		4
.L_29:
        /*0068*/ 	.byte	0x04, 0x17
        /*006a*/ 	.short	(.L_31 - .L_30)
.L_30:
        /*006c*/ 	.word	0x00000000
        /*0070*/ 	.short	0x0013
        /*0072*/ 	.short	0x0060
        /*0074*/ 	.byte	0x00, 0xf0, 0x11, 0x00


	//----- nvinfo : EIATTR_KPARAM_INFO
	.align		4
.L_31:
        /*0078*/ 	.byte	0x04, 0x17
        /*007a*/ 	.short	(.L_33 - .L_32)
.L_32:
        /*007c*/ 	.word	0x00000000
        /*0080*/ 	.short	0x0012
        /*0082*/ 	.short	0x005c
        /*0084*/ 	.byte	0x00, 0xf0, 0x11, 0x00


	//----- nvinfo : EIATTR_KPARAM_INFO
	.align		4
.L_33:
        /*0088*/ 	.byte	0x04, 0x17
        /*008a*/ 	.short	(.L_35 - .L_34)
.L_34:
        /*008c*/ 	.word	0x00000000
        /*0090*/ 	.short	0x0011
        /*0092*/ 	.short	0x0058
        /*0094*/ 	.byte	0x00, 0xf0, 0x11, 0x00


	//----- nvinfo : EIATTR_KPARAM_INFO
	.align		4
.L_35:
        /*0098*/ 	.byte	0x04, 0x17
        /*009a*/ 	.short	(.L_37 - .L_36)
.L_36:
        /*009c*/ 	.word	0x00000000
        /*00a0*/ 	.short	0x0010
        /*00a2*/ 	.short	0x0054
        /*00a4*/ 	.byte	0x00, 0xf0, 0x11, 0x00


	//----- nvinfo : EIATTR_KPARAM_INFO
	.align		4
.L_37:
        /*00a8*/ 	.byte	0x04, 0x17
        /*00aa*/ 	.short	(.L_39 - .L_38)
.L_38:
        /*00ac*/ 	.word	0x00000000
        /*00b0*/ 	.short	0x000f
        /*00b2*/ 	.short	0x0050
        /*00b4*/ 	.byte	0x00, 0xf0, 0x11, 0x00


	//----- nvinfo : EIATTR_KPARAM_INFO
	.align		4
.L_39:
        /*00b8*/ 	.byte	0x04, 0x17
        /*00ba*/ 	.short	(.L_41 - .L_40)
.L_40:
        /*00bc*/ 	.word	0x00000000
        /*00c0*/ 	.short	0x000e
        /*00c2*/ 	.short	0x004c
        /*00c4*/ 	.byte	0x00, 0xf0, 0x11, 0x00


	//----- nvinfo : EIATTR_KPARAM_INFO
	.align		4
.L_41:
        /*00c8*/ 	.byte	0x04, 0x17
        /*00ca*/ 	.short	(.L_43 - .L_42)
.L_42:
        /*00cc*/ 	.word	0x00000000
        /*00d0*/ 	.short	0x000d
        /*00d2*/ 	.short	0x0048
        /*00d4*/ 	.byte	0x00, 0xf0, 0x11, 0x00


	//----- nvinfo : EIATTR_KPARAM_INFO
	.align		4
.L_43:
        /*00d8*/ 	.byte	0x04, 0x17
        /*00da*/ 	.short	(.L_45 - .L_44)
.L_44:
        /*00dc*/ 	.word	0x00000000
        /*00e0*/ 	.short	0x000c
        /*00e2*/ 	.short	0x0044
        /*00e4*/ 	.byte	0x00, 0xf0, 0x11, 0x00


	//----- nvinfo : EIATTR_KPARAM_INFO
	.align		4
.L_45:
        /*00e8*/ 	.byte	0x04, 0x17
        /*00ea*/ 	.short	(.L_47 - .L_46)
.L_46:
        /*00ec*/ 	.word	0x00000000
        /*00f0*/ 	.short	0x000b
        /*00f2*/ 	.short	0x0040
        /*00f4*/ 	.byte	0x00, 0xf0, 0x11, 0x00


	//----- nvinfo : EIATTR_KPARAM_INFO
	.align		4
.L_47:
        /*00f8*/ 	.byte	0x04, 0x17
        /*00fa*/ 	.short	(.L_49 - .L_48)
.L_48:
        /*00fc*/ 	.word	0x00000000
        /*0100*/ 	.short	0x000a
        /*0102*/ 	.short	0x003c
        /*0104*/ 	.byte	0x00, 0xf0, 0x11, 0x00


	//----- nvinfo : EIATTR_KPARAM_INFO
	.align		4
.L_49:
        /*0108*/ 	.byte	0x04, 0x17
        /*010a*/ 	.short	(.L_51 - .L_50)
.L_50:
        /*010c*/ 	.word	0x00000000
        /*0110*/ 	.short	0x0009
        /*0112*/ 	.short	0x0038
        /*0114*/ 	.byte	0x00, 0xf0, 0x11, 0x00


	//----- nvinfo : EIATTR_KPARAM_INFO
	.align		4
.L_51:
        /*0118*/ 	.byte	0x04, 0x17
        /*011a*/ 	.short	(.L_53 - .L_52)
.L_52:
        /*011c*/ 	.word	0x00000000
        /*0120*/ 	.short	0x0008
        /*0122*/ 	.short	0x0034
        /*0124*/ 	.byte	0x00, 0xf0, 0x11, 0x00


	//----- nvinfo : EIATTR_KPARAM_INFO
	.align		4
.L_53:
        /*0128*/ 	.byte	0x04, 0x17
        /*012a*/ 	.short	(.L_55 - .L_54)
.L_54:
        /*012c*/ 	.word	0x00000000
        /*0130*/ 	.short	0x0007
        /*0132*/ 	.short	0x0030
        /*0134*/ 	.byte	0x00, 0xf0, 0x11, 0x00


	//----- nvinfo : EIATTR_KPARAM_INFO
	.align		4
.L_55:
        /*0138*/ 	.byte	0x04, 0x17
        /*013a*/ 	.short	(.L_57 - .L_56)
.L_56:
        /*013c*/ 	.word	0x00000000
        /*0140*/ 	.short	0x0006
        /*0142*/ 	.short	0x002c
        /*0144*/ 	.byte	0x00, 0xf0, 0x11, 0x00


	//----- nvinfo : EIATTR_KPARAM_INFO
	.align		4
.L_57:
        /*0148*/ 	.byte	0x04, 0x17
        /*014a*/ 	.short	(.L_59 - .L_58)
.L_58:
        /*014c*/ 	.word	0x00000000
        /*0150*/ 	.short	0x0005
        /*0152*/ 	.short	0x0028
        /*0154*/ 	.byte	0x00, 0xf0, 0x11, 0x00


	//----- nvinfo : EIATTR_KPARAM_INFO
	.align		4
.L_59:
        /*0158*/ 	.byte	0x04, 0x17
        /*015a*/ 	.short	(.L_61 - .L_60)
.L_60:
        /*015c*/ 	.word	0x00000000
        /*0160*/ 	.short	0x0004
        /*0162*/ 	.short	0x0020
        /*0164*/ 	.byte	0x00, 0xf4, 0x21, 0x00


	//----- nvinfo : EIATTR_KPARAM_INFO
	.align		4
.L_61:
        /*0168*/ 	.byte	0x04, 0x17
        /*016a*/ 	.short	(.L_63 - .L_62)
.L_62:
        /*016c*/ 	.word	0x00000000
        /*0170*/ 	.short	0x0003
        /*0172*/ 	.short	0x0018
        /*0174*/ 	.byte	0x00, 0xf4, 0x21, 0x00


	//----- nvinfo : EIATTR_KPARAM_INFO
	.align		4
.L_63:
        /*0178*/ 	.byte	0x04, 0x17
        /*017a*/ 	.short	(.L_65 - .L_64)
.L_64:
        /*017c*/ 	.word	0x00000000
        /*0180*/ 	.short	0x0002
        /*0182*/ 	.short	0x0010
        /*0184*/ 	.byte	0x00, 0xf4, 0x21, 0x00


	//----- nvinfo : EIATTR_KPARAM_INFO
	.align		4
.L_65:
        /*0188*/ 	.byte	0x04, 0x17
        /*018a*/ 	.short	(.L_67 - .L_66)
.L_66:
        /*018c*/ 	.word	0x00000000
        /*0190*/ 	.short	0x0001
        /*0192*/ 	.short	0x0008
        /*0194*/ 	.byte	0x00, 0xf4, 0x21, 0x00


	//----- nvinfo : EIATTR_KPARAM_INFO
	.align		4
.L_67:
        /*0198*/ 	.byte	0x04, 0x17
        /*019a*/ 	.short	(.L_69 - .L_68)
.L_68:
        /*019c*/ 	.word	0x00000000
        /*01a0*/ 	.short	0x0000
        /*01a2*/ 	.short	0x0000
        /*01a4*/ 	.byte	0x00, 0xf4, 0x21, 0x00


	//----- nvinfo : EIATTR_AT_ENTRY_FRAGMENTS
	.align		4
.L_69:
        /*01a8*/ 	.byte	0x04, 0x4f
        /*01aa*/ 	.short	(.L_71 - .L_70)


	//   ....[0]....
.L_70:
        /*01ac*/ 	.word	0x00000004


	//----- nvinfo : EIATTR_RESERVED_SMEM_USED
	.align		4
.L_71:
        /*01b0*/ 	.byte	0x01, 0x41
	.zero		2


	//----- nvinfo : EIATTR_SPARSE_MMA_MASK
	.align		4
        /*01b4*/ 	.byte	0x03, 0x50
        /*01b6*/ 	.short	0x0000


	//----- nvinfo : EIATTR_TCGEN05_1CTA_USED
	.align		4
        /*01b8*/ 	.byte	0x01, 0x51
	.zero		2


	//----- nvinfo : EIATTR_MAXREG_COUNT
	.align		4
        /*01bc*/ 	.byte	0x03, 0x1b
        /*01be*/ 	.short	0x00ff


	//----- nvinfo : EIATTR_NUM_BARRIERS
	.align		4
        /*01c0*/ 	.byte	0x02, 0x4c
        /*01c2*/ 	.byte	0x01
	.zero		1


	//----- nvinfo : EIATTR_INT_WARP_WIDE_INSTR_OFFSETS
	.align		4
        /*01c4*/ 	.byte	0x04, 0x31
        /*01c6*/ 	.short	(.L_73 - .L_72)


	//   ....[0]....
.L_72:
        /*01c8*/ 	.word	0x00000990


	//   ....[1]....
        /*01cc*/ 	.word	0x000009b0


	//   ....[2]....
        /*01d0*/ 	.word	0x00000e00


	//   ....[3]....
        /*01d4*/ 	.word	0x00000ec0


	//   ....[4]....
        /*01d8*/ 	.word	0x00002e50


	//   ....[5]....
        /*01dc*/ 	.word	0x00005950


	//   ....[6]....
        /*01e0*/ 	.word	0x000059a0


	//----- nvinfo : EIATTR_COOP_GROUP_MASK_REGIDS
	.align		4
.L_73:
        /*01e4*/ 	.byte	0x04, 0x29
        /*01e6*/ 	.short	(.L_75 - .L_74)


	//   ....[0]....
.L_74:
        /*01e8*/ 	.word	0xffffffff


	//   ....[1]....
        /*01ec*/ 	.word	0xffffffff


	//   ....[2]....
        /*01f0*/ 	.word	0xffffffff


	//   ....[3]....
        /*01f4*/ 	.word	0xffffffff


	//   ....[4]....
        /*01f8*/ 	.word	0xffffffff


	//   ....[5]....
        /*01fc*/ 	.word	0xffffffff


	//   ....[6]....
        /*0200*/ 	.word	0xffffffff


	//   ....[7]....
        /*0204*/ 	.word	0xffffffff


	//----- nvinfo : EIATTR_COOP_GROUP_INSTR_OFFSETS
	.align		4
.L_75:
        /*0208*/ 	.byte	0x04, 0x28
        /*020a*/ 	.short	(.L_77 - .L_76)


	//   ....[0]....
.L_76:
        /*020c*/ 	.word	0x00000060


	//   ....[1]....
        /*0210*/ 	.word	0x00000320


	//   ....[2]....
        /*0214*/ 	.word	0x00001c50


	//   ....[3]....
        /*0218*/ 	.word	0x000025b0


	//   ....[4]....
        /*021c*/ 	.word	0x00003dd0


	//   ....[5]....
        /*0220*/ 	.word	0x00004620


	//   ....[6]....
        /*0224*/ 	.word	0x000057e0


	//   ....[7]....
        /*0228*/ 	.word	0x00005a50


	//----- nvinfo : EIATTR_VRC_CTA_INIT_COUNT
	.align		4
.L_77:
        /*022c*/ 	.byte	0x02, 0x4a
        /*022e*/ 	.byte	0x80
	.zero		1


	//----- nvinfo : EIATTR_MBARRIER_INSTR_OFFSETS
	.align		4
        /*0230*/ 	.byte	0x04, 0x39
        /*0232*/ 	.short	(.L_79 - .L_78)


	//   ....[0]....
.L_78:
        /*0234*/ 	.word	0x00000c20
        /*0238*/ 	.word	0x000000ff
        /*023c*/ 	.word	0x00000000
        /*0240*/ 	.short	0x0100
        /*0242*/ 	.byte	0x0d
	.zero		1


	//   ....[1]....
        /*0244*/ 	.word	0x00000eb0
        /*0248*/ 	.word	0x000000ff
        /*024c*/ 	.word	0x00002008
        /*0250*/ 	.short	0x0100
        /*0252*/ 	.byte	0x0a
	.zero		1


	//   ....[2]....
        /*0254*/ 	.word	0x00001080
        /*0258*/ 	.word	0x000000ff
        /*025c*/ 	.word	0x00001000
        /*0260*/ 	.short	0x0100
        /*0262*/ 	.byte	0x0a
	.zero		1


	//   ....[3]....
        /*0264*/ 	.word	0x000011b0
        /*0268*/ 	.word	0x000000ff
        /*026c*/ 	.word	0x00001000
        /*0270*/ 	.short	0x010a
        /*0272*/ 	.byte	0x0a
	.zero		1


	//   ....[4]....
        /*0274*/ 	.word	0x00001a50
        /*0278*/ 	.word	0x000000ff
        /*027c*/ 	.word	0x00001000
        /*0280*/ 	.short	0x0108
        /*0282*/ 	.byte	0x0a
	.zero		1


	//   ....[5]....
        /*0284*/ 	.word	0x00002f80
        /*0288*/ 	.word	0x000000ff
        /*028c*/ 	.word	0x00002010
        /*0290*/ 	.short	0x0100
        /*0292*/ 	.byte	0x0a
	.zero		1


	//   ....[6]....
        /*0294*/ 	.word	0x000030a0
        /*0298*/ 	.word	0x000000ff
        /*029c*/ 	.word	0x00002010
        /*02a0*/ 	.short	0x010a
        /*02a2*/ 	.byte	0x0a
	.zero		1


	//   ....[7]....
        /*02a4*/ 	.word	0x00003de0
        /*02a8*/ 	.word	0x000000ff
        /*02ac*/ 	.word	0x00002010
        /*02b0*/ 	.short	0x0108
        /*02b2*/ 	.byte	0x0a
	.zero		1


	//   ....[8]....
        /*02b4*/ 	.word	0x00003e00
        /*02b8*/ 	.word	0x000000ff
        /*02bc*/ 	.word	0x00000000
        /*02c0*/ 	.short	0x010a
        /*02c2*/ 	.byte	0x0d
	.zero		1


	//   ....[9]....
        /*02c4*/ 	.word	0x00004df0
        /*02c8*/ 	.word	0x000000ff
        /*02cc*/ 	.word	0x00000000
        /*02d0*/ 	.short	0x010a
        /*02d2*/ 	.byte	0x0d
	.zero		1


	//   ....[10]....
        /*02d4*/ 	.word	0x00004fd0
        /*02d8*/ 	.word	0x000000ff
        /*02dc*/ 	.word	0x00002000
        /*02e0*/ 	.short	0x0108
        /*02e2*/ 	.byte	0x0a
	.zero		1


	//   ....[11]....
        /*02e4*/ 	.word	0x000050a0
        /*02e8*/ 	.word	0x000000ff
        /*02ec*/ 	.word	0x00002008
        /*02f0*/ 	.short	0x0108
        /*02f2*/ 	.byte	0x0a
	.zero		1


	//   ....[12]....
        /*02f4*/ 	.word	0x00005a70
        /*02f8*/ 	.word	0x000000ff
        /*02fc*/ 	.word	0x00001000
        /*0300*/ 	.short	0x010a
        /*0302*/ 	.byte	0x0a
	.zero		1


	//   ....[13]....
        /*0304*/ 	.word	0x00005aa0
        /*0308*/ 	.word	0x000000ff
        /*030c*/ 	.word	0x00002010
        /*0310*/ 	.short	0x010a
        /*0312*/ 	.byte	0x0a
	.zero		1


	//   ....[14]....
        /*0314*/ 	.word	0x00005ad0
        /*0318*/ 	.word	0x000000ff
        /*031c*/ 	.word	0x00000000
        /*0320*/ 	.short	0x010a
        /*0322*/ 	.byte	0x0d
	.zero		1


	//   ....[15]....
        /*0324*/ 	.word	0x00005b00
        /*0328*/ 	.word	0x000000ff
        /*032c*/ 	.word	0x00000000
        /*0330*/ 	.short	0x010a
        /*0332*/ 	.byte	0x0d
	.zero		1


	//----- nvinfo : EIATTR_NUM_MBARRIERS
	.align		4
.L_79:
        /*0334*/ 	.byte	0x03, 0x38
        /*0336*/ 	.short	0xffff


	//----- nvinfo : EIATTR_EXIT_INSTR_OFFSETS
	.align		4
        /*0338*/ 	.byte	0x04, 0x1c
        /*033a*/ 	.short	(.L_81 - .L_80)


	//   ....[0]....
.L_80:
        /*033c*/ 	.word	0x00005a60


	//----- nvinfo : EIATTR_REQNTID
	.align		4
.L_81:
        /*0340*/ 	.byte	0x04, 0x10
        /*0342*/ 	.short	(.L_83 - .L_82)
.L_82:
        /*0344*/ 	.word	0x00000080
        /*0348*/ 	.word	0x00000001
        /*034c*/ 	.word	0x00000001


	//----- nvinfo : EIATTR_CRS_STACK_SIZE
	.align		4
.L_83:
        /*0350*/ 	.byte	0x04, 0x1e
        /*0352*/ 	.short	(.L_85 - .L_84)
.L_84:
        /*0354*/ 	.word	0x00000000


	//----- nvinfo : EIATTR_CBANK_PARAM_SIZE
	.align		4
.L_85:
        /*0358*/ 	.byte	0x03, 0x19
        /*035a*/ 	.short	0x0088


	//----- nvinfo : EIATTR_PARAM_CBANK
	.align		4
        /*035c*/ 	.byte	0x04, 0x0a
        /*035e*/ 	.short	(.L_87 - .L_86)
	.align		4
.L_86:
        /*0360*/ 	.word	index@(.nv.constant0.attn_fwd)
        /*0364*/ 	.short	0x0380
        /*0366*/ 	.short	0x0088


	//----- nvinfo : EIATTR_SW_WAR
	.align		4
.L_87:
        /*0368*/ 	.byte	0x04, 0x36
        /*036a*/ 	.short	(.L_89 - .L_88)
.L_88:
        /*036c*/ 	.word	0x00000008
.L_89:


//--------------------- .nv.compat                --------------------------
	.section	.nv.compat,"",@"SHT_CUDA_COMPAT_INFO"
	.align	4
        /*0000*/ 	.byte	0x02, 0x02, 0x02, 0x00, 0x02, 0x05, 0x05, 0x00, 0x02, 0x03, 0x00, 0x00, 0x02, 0x06, 0x01, 0x00


//--------------------- .nv.callgraph             --------------------------
	.section	.nv.callgraph,"",@"SHT_CUDA_CALLGRAPH"
	.align	4
	.sectionentsize	8
	.align		4
        /*0000*/ 	.word	0x00000000
	.align		4
        /*0004*/ 	.word	0xffffffff
	.align		4
        /*0008*/ 	.word	0x00000000
	.align		4
        /*000c*/ 	.word	0xfffffffe
	.align		4
        /*0010*/ 	.word	0x00000000
	.align		4
        /*0014*/ 	.word	0xfffffffd
	.align		4
        /*0018*/ 	.word	0x00000000
	.align		4
        /*001c*/ 	.word	0xfffffffc


//--------------------- .nv.constant4             --------------------------
	.section	.nv.constant4,"a",@progbits
	.align	8
	.align		8
.nv.constant4:
        /*0000*/ 	.dword	_$_str


//--------------------- .text.attn_fwd            --------------------------
	.section	.text.attn_fwd,"ax",@progbits
	.align	128
        .global         attn_fwd
        .type           attn_fwd,@function
        .size           attn_fwd,(.L_x_28 - attn_fwd)
        .other          attn_fwd,@"STO_CUDA_ENTRY STV_DEFAULT"
attn_fwd:
.text.attn_fwd:
[----:B------:R-:W0:Y:S01]  /*0000*/  LDC R1, c[0x0][0x37c] ;  /* 0x0000df00ff017b82 */ /* 0x000e220000000800 */
[----:B------:R-:W1:Y:S02]  /*0010*/  S2R R0, SR_TID.X ;  /* 0x0000000000007919 */ /* 0x000e640000002100 */
[----:B-1----:R-:W-:-:S13]  /*0020*/  ISETP.GE.U32.AND P0, PT, R0, 0x20, PT ;  /* 0x000000200000780c */ /* 0x002fda0003f06070 */
[----:B------:R-:W-:Y:S02]  /*0030*/  VOTEU.ANY UP0, P0 ;  /* 0x0000000000ff7886 */ /* 0x000fe40000000100 */
[----:B0-----:R-:W-:Y:S05]  /*0040*/  BRA.U UP0, `(.L_x_0) ;  /* 0x0000000100b87547 */ /* 0x001fea000b800000 */
[----:B------:R-:W0:Y:S01]  /*0050*/  S2UR UR6, SR_CgaCtaId ;  /* 0x00000000000679c3 */ /* 0x000e220000008800 */
[----:B------:R-:W-:Y:S01]  /*0060*/  NOP ;  /* 0x0000000000007918 */ /* 0x000fe20000000000 */
[----:B------:R-:W-:Y:S02]  /*0070*/  UMOV UR4, 0x40 ;  /* 0x0000004000047882 */ /* 0x000fe40000000000 */
[----:B0-----:R-:W-:-:S09]  /*0080*/  ULEA UR4, UR6, UR4, 0x18 ;  /* 0x0000000406047291 */ /* 0x001fd2000f8ec0ff */
[----:B------:R-:W0:Y:S01]  /*0090*/  LDS.U8 R0, [UR4] ;  /* 0x00000004ff007984 */ /* 0x000e220008000000 */
[----:B------:R-:W-:Y:S02]  /*00a0*/  UMOV UR4, 0x400 ;  /* 0x0000040000047882 */ /* 0x000fe40000000000 */
[----:B------:R-:W-:Y:S01]  /*00b0*/  ULEA UR4, UR6, UR4, 0x18 ;  /* 0x0000000406047291 */ /* 0x000fe2000f8ec0ff */
[----:B0-----:R-:W-:-:S13]  /*00c0*/  ISETP.NE.AND P0, PT, R0, RZ, PT ;  /* 0x000000ff0000720c */ /* 0x001fda0003f05270 */
[----:B------:R-:W-:Y:S05]  /*00d0*/  @P0 BRA `(.L_x_1) ;  /* 0x00000000007c0947 */ /* 0x000fea0003800000 */
[----:B------:R-:W-:-:S13]  /*00e0*/  ELECT P0, URZ, PT ;  /* 0x0000000000ff782f */ /* 0x000fda0003800000 */
[----:B------:R-:W-:Y:S05]  /*00f0*/  @!P0 BRA `(.L_x_2) ;  /* 0x0000000000848947 */ /* 0x000fea0003800000 */
[----:B------:R-:W-:Y:S01]  /*0100*/  UMOV UR5, 0x2 ;  /* 0x0000000200057882 */ /* 0x000fe20000000000 */
[----:B------:R-:W-:Y:S02]  /*0110*/  IMAD.MOV.U32 R4, RZ, RZ, 0x1 ;  /* 0x00000001ff047424 */ /* 0x000fe400078e00ff */
[----:B------:R-:W-:Y:S02]  /*0120*/  IMAD.MOV.U32 R5, RZ, RZ, 0x3 ;  /* 0x00000003ff057424 */ /* 0x000fe400078e00ff */
[----:B------:R-:W-:Y:S04]  /*0130*/  DEPBAR.LE SB0, 0x36 ;  /* 0x00008d800000791a */ /* 0x000fe80000000000 */
[----:B------:R-:W0:Y:S02]  /*0140*/  UTCATOMSWS.FIND_AND_SET.ALIGN UP1, UR5, UR5 ;  /* 0x00000005000575e3 */ /* 0x000e240008020800 */
[----:B0-----:R-:W-:-:S04]  /*0150*/  PLOP3.LUT P0, PT, PT, PT, UP1, 0x80, 0x8 ;  /* 0x000000000008781c */ /* 0x001fc80003f0f018 */
[----:B------:R-:W-:-:S04]  /*0160*/  SEL R0, RZ, 0xffffffff, !P0 ;  /* 0xffffffffff007807 */ /* 0x000fc80004000000 */
[----:B------:R-:W-:Y:S01]  /*0170*/  ISETP.NE.AND P0, PT, R0, RZ, PT ;  /* 0x000000ff0000720c */ /* 0x000fe20003f05270 */
[----:B------:R-:W-:-:S12]  /*0180*/  IMAD.U32 R0, RZ, RZ, UR5 ;  /* 0x00000005ff007e24 */ /* 0x000fd8000f8e00ff */
[----:B------:R-:W-:Y:S05]  /*0190*/  @P0 BRA `(.L_x_3) ;  /* 0x0000000000240947 */ /* 0x000fea0003800000 */
.L_x_4:
[----:B------:R-:W-:Y:S05]  /*01a0*/  NANOSLEEP 0x64 ;  /* 0x000000640000795d */ /* 0x000fea0003800000 */
[----:B------:R-:W-:-:S05]  /*01b0*/  UMOV UR5, 0x2 ;  /* 0x0000000200057882 */ /* 0x000fca0000000000 */
[----:B------:R-:W-:Y:S04]  /*01c0*/  DEPBAR.LE SB0, 0x36 ;  /* 0x00008d800000791a */ /* 0x000fe80000000000 */
[----:B------:R-:W0:Y:S02]  /*01d0*/  UTCATOMSWS.FIND_AND_SET.ALIGN UP1, UR5, UR5 ;  /* 0x00000005000575e3 */ /* 0x000e240008020800 */
[----:B0-----:R-:W-:-:S04]  /*01e0*/  PLOP3.LUT P0, PT, PT, PT, UP1, 0x80, 0x8 ;  /* 0x000000000008781c */ /* 0x001fc80003f0f018 */
[----:B------:R-:W-:-:S04]  /*01f0*/  SEL R0, RZ, 0xffffffff, !P0 ;  /* 0xffffffffff007807 */ /* 0x000fc80004000000 */
[----:B------:R-:W-:Y:S01]  /*0200*/  ISETP.NE.AND P0, PT, R0, RZ, PT ;  /* 0x000000ff0000720c */ /* 0x000fe20003f05270 */
[----:B------:R-:W-:-:S12]  /*0210*/  IMAD.U32 R0, RZ, RZ, UR5 ;  /* 0x00000005ff007e24 */ /* 0x000fd8000f8e00ff */
[----:B------:R-:W-:Y:S05]  /*0220*/  @!P0 BRA `(.L_x_4) ;  /* 0xfffffffc00dc8947 */ /* 0x000fea000383ffff */
.L_x_3:
[C---:B------:R-:W-:Y:S01]  /*0230*/  VIADD R3, R0.reuse, 0x10 ;  /* 0x0000001000037836 */ /* 0x040fe20000000000 */
[----:B------:R-:W-:Y:S01]  /*0240*/  UMOV UR5, 0x50 ;  /* 0x0000005000057882 */ /* 0x000fe20000000000 */
[----:B------:R-:W-:Y:S01]  /*0250*/  SHF.L.U32 R2, R5, R0, RZ ;  /* 0x0000000005027219 */ /* 0x000fe200000006ff */
[----:B------:R-:W-:Y:S01]  /*0260*/  ULEA UR5, UR6, UR5, 0x18 ;  /* 0x0000000506057291 */ /* 0x000fe2000f8ec0ff */
[----:B------:R-:W-:Y:S01]  /*0270*/  IMAD.SHL.U32 R0, R0, 0x20, RZ ;  /* 0x0000002000007824 */ /* 0x000fe200078e00ff */
[----:B------:R-:W-:-:S04]  /*0280*/  SHF.L.U32 R3, R4, R3, RZ ;  /* 0x0000000304037219 */ /* 0x000fc800000006ff */
[----:B------:R-:W-:-:S05]  /*0290*/  LOP3.LUT R2, R3, R2, RZ, 0xfc, !PT ;  /* 0x0000000203027212 */ /* 0x000fca00078efcff */
[----:B------:R0:W-:Y:S04]  /*02a0*/  ATOMS.OR RZ, [UR5], R2 ;  /* 0x00000002ffff798c */ /* 0x0001e8000b000005 */
[----:B------:R0:W-:Y:S01]  /*02b0*/  STS [UR4], R0 ;  /* 0x00000000ff007988 */ /* 0x0001e20008000804 */
[----:B------:R-:W-:Y:S05]  /*02c0*/  BRA `(.L_x_2) ;  /* 0x0000000000107947 */ /* 0x000fea0003800000 */
.L_x_1:
[----:B------:R-:W-:Y:S01]  /*02d0*/  IMAD.MOV.U32 R0, RZ, RZ, -0x1 ;  /* 0xffffffffff007424 */ /* 0x000fe200078e00ff */
[----:B------:R-:W-:-:S04]  /*02e0*/  MOV R2, 0x310 ;  /* 0x0000031000027802 */ /* 0x000fc80000000f00 */
[----:B------:R0:W-:Y:S03]  /*02f0*/  STS [UR4], R0 ;  /* 0x00000000ff007988 */ /* 0x0001e60008000804 */
[----:B0-----:R-:W-:Y:S05]  /*0300*/  CALL.REL.NOINC `($__internal_1_$__cuda_sm10x_tcgen05_guardrail_trap_phase_invalid_during_alloc) ;  /* 0x0000005800147944 */ /* 0x001fea0003c00000 */
.L_x_2:
[----:B------:R-:W-:Y:S05]  /*0310*/  WARPSYNC.ALL ;  /* 0x0000000000007948 */ /* 0x000fea0003800000 */
[----:B------:R-:W-:Y:S01]  /*0320*/  NOP ;  /* 0x0000000000007918 */ /* 0x000fe20000000000 */
.L_x_0:
[----:B------:R-:W1:Y:S01]  /*0330*/  S2UR UR11, SR_CTAID.X ;  /* 0x00000000000b79c3 */ /* 0x000e620000002500 */
[----:B------:R-:W2:Y:S01]  /*0340*/  S2R R24, SR_TID.X ;  /* 0x0000000000187919 */ /* 0x000ea20000002100 */
[----:B------:R-:W3:Y:S01]  /*0350*/  LDCU.64 UR4, c[0x0][0x3b0] ;  /* 0x00007600ff0477ac */ /* 0x000ee20008000a00 */
[----:B------:R-:W-:Y:S01]  /*0360*/  UMOV UR10, 0x400 ;  /* 0x00000400000a7882 */ /* 0x000fe20000000000 */
[----:B------:R-:W4:Y:S04]  /*0370*/  LDCU.64 UR20, c[0x0][0x358] ;  /* 0x00006b00ff1477ac */ /* 0x000f280008000a00 */
[----:B------:R-:W3:Y:S08]  /*0380*/  S2UR UR8, SR_CTAID.Y ;  /* 0x00000000000879c3 */ /* 0x000ef00000002600 */
[----:B------:R-:W0:Y:S08]  /*0390*/  LDC R16, c[0x0][0x3b8] ;  /* 0x0000ee00ff107b82 */ /* 0x000e300000000800 */
[----:B------:R-:W0:Y:S01]  /*03a0*/  S2UR UR12, SR_CgaCtaId ;  /* 0x00000000000c79c3 */ /* 0x000e220000008800 */
[----:B-1----:R-:W-:-:S06]  /*03b0*/  USHF.L.U32 UR11, UR11, 0x6, URZ ;  /* 0x000000060b0b7899 */ /* 0x002fcc00080006ff */
[----:B------:R-:W-:Y:S01]  /*03c0*/  IMAD.U32 R81, RZ, RZ, UR11 ;  /* 0x0000000bff517e24 */ /* 0x000fe2000f8e00ff */
[----:B------:R-:W1:Y:S01]  /*03d0*/  LDC.64 R20, c[0x0][0x380] ;  /* 0x0000e000ff147b82 */ /* 0x000e620000000a00 */
[--C-:B--2---:R-:W-:Y:S01]  /*03e0*/  SHF.R.U32.HI R4, RZ, 0x6, R24.reuse ;  /* 0x00000006ff047819 */ /* 0x104fe20000011618 */
[----:B---3--:R-:W-:Y:S02]  /*03f0*/  UIMAD UR4, UR8, UR4, URZ ;  /* 0x00000004080472a4 */ /* 0x008fe4000f8e02ff */
[----:B------:R-:W-:Y:S02]  /*0400*/  LOP3.LUT R81, R81, 0x3f, R24, 0xf8, !PT ;  /* 0x0000003f51517812 */ /* 0x000fe400078ef818 */
[----:B------:R-:W-:Y:S01]  /*0410*/  SGXT.U32 R4, R4, 0x1 ;  /* 0x000000010404781a */ /* 0x000fe20000000000 */
[----:B------:R-:W-:Y:S01]  /*0420*/  USHF.L.U32 UR6, UR4, 0x1, URZ ;  /* 0x0000000104067899 */ /* 0x000fe200080006ff */
[----:B------:R-:W2:Y:S01]  /*0430*/  LDC.64 R52, c[0x0][0x388] ;  /* 0x0000e200ff347b82 */ /* 0x000ea20000000a00 */
[----:B0-----:R-:W-:Y:S01]  /*0440*/  IMAD R0, R81, UR5, RZ ;  /* 0x0000000551007c24 */ /* 0x001fe2000f8e02ff */
[----:B------:R-:W-:Y:S01]  /*0450*/  UIMAD.WIDE UR4, UR4, 0x2, URZ ;  /* 0x00000002040478a5 */ /* 0x000fe2000f8e02ff */
[----:B------:R-:W-:-:S02]  /*0460*/  IMAD R5, R4, R16, RZ ;  /* 0x0000001004057224 */ /* 0x000fc400078e02ff */
[----:B------:R-:W-:Y:S02]  /*0470*/  IMAD.SHL.U32 R3, R0, 0x2, RZ ;  /* 0x0000000200037824 */ /* 0x000fe400078e00ff */
[----:B------:R-:W-:Y:S01]  /*0480*/  IMAD R7, R16, 0x2, R5 ;  /* 0x0000000210077824 */ /* 0x000fe200078e0205 */
[----:B------:R-:W-:Y:S01]  /*0490*/  ULEA UR10, UR12, UR10, 0x18 ;  /* 0x0000000a0c0a7291 */ /* 0x000fe2000f8ec0ff */
[----:B------:R-:W-:-:S04]  /*04a0*/  IMAD.HI R0, R0, 0x2, RZ ;  /* 0x0000000200007827 */ /* 0x000fc800078e02ff */
[C---:B------:R-:W-:Y:S01]  /*04b0*/  IMAD R9, R16.reuse, 0x2, R7 ;  /* 0x0000000210097824 */ /* 0x040fe200078e0207 */
[----:B------:R-:W-:Y:S01]  /*04c0*/  BAR.SYNC.DEFER_BLOCKING 0x0 ;  /* 0x0000000000007b1d */ /* 0x000fe20000010000 */
[----:B-1----:R-:W-:Y:S02]  /*04d0*/  IADD3 R20, P0, P1, R3, UR6, R20 ;  /* 0x0000000603147c10 */ /* 0x002fe4000f91e014 */
[----:B------:R-:W-:Y:S02]  /*04e0*/  IMAD R11, R16, 0x2, R9 ;  /* 0x00000002100b7824 */ /* 0x000fe400078e0209 */
[----:B------:R-:W-:Y:S02]  /*04f0*/  IADD3.X R22, PT, PT, R0, UR5, R21, P0, P1 ;  /* 0x0000000500167c10 */ /* 0x000fe400087e2415 */
[----:B------:R-:W-:Y:S01]  /*0500*/  IMAD R0, R16, 0x2, R11 ;  /* 0x0000000210007824 */ /* 0x000fe200078e020b */
[CC--:B------:R-:W-:Y:S01]  /*0510*/  LEA R2, P0, R5.reuse, R20.reuse, 0x1 ;  /* 0x0000001405027211 */ /* 0x0c0fe200078008ff */
[----:B------:R-:W0:Y:S03]  /*0520*/  LDCU UR5, c[0x0][0x3c8] ;  /* 0x00007900ff0577ac */ /* 0x000e260008000800 */
[----:B------:R-:W-:Y:S01]  /*0530*/  LEA R12, P1, R0, R20, 0x1 ;  /* 0x00000014000c7211 */ /* 0x000fe200078208ff */
[----:B------:R-:W1:Y:S01]  /*0540*/  LDCU.64 UR6, c[0x0][0x3c0] ;  /* 0x00007800ff0677ac */ /* 0x000e620008000a00 */
[----:B------:R-:W-:-:S02]  /*0550*/  LEA.HI.X.SX32 R3, R5, R22, 0x1, P0 ;  /* 0x0000001605037211 */ /* 0x000fc400000f0eff */
[C---:B------:R-:W-:Y:S02]  /*0560*/  LEA R6, P0, R7.reuse, R20, 0x1 ;  /* 0x0000001407067211 */ /* 0x040fe400078008ff */
[-C--:B------:R-:W-:Y:S01]  /*0570*/  LEA.HI.X.SX32 R13, R0, R22.reuse, 0x1, P1 ;  /* 0x00000016000d7211 */ /* 0x080fe200008f0eff */
[----:B------:R-:W3:Y:S01]  /*0580*/  LDS R21, [UR10] ;  /* 0x0000000aff157984 */ /* 0x000ee20008000800 */
[----:B------:R-:W-:Y:S01]  /*0590*/  BAR.SYNC.DEFER_BLOCKING 0x0 ;  /* 0x0000000000007b1d */ /* 0x000fe20000010000 */
[C---:B------:R-:W-:Y:S01]  /*05a0*/  IMAD R0, R16.reuse, 0x2, R0 ;  /* 0x0000000210007824 */ /* 0x040fe200078e0200 */
[----:B------:R-:W-:Y:S02]  /*05b0*/  LEA.HI.X.SX32 R7, R7, R22, 0x1, P0 ;  /* 0x0000001607077211 */ /* 0x000fe400000f0eff */
[----:B------:R-:W-:Y:S01]  /*05c0*/  LEA R10, P0, R11, R20, 0x1 ;  /* 0x000000140b0a7211 */ /* 0x000fe200078008ff */
[----:B------:R-:W-:-:S03]  /*05d0*/  IMAD R5, R16, 0x2, R0 ;  /* 0x0000000210057824 */ /* 0x000fc600078e0200 */
[----:B------:R-:W-:Y:S01]  /*05e0*/  LEA.HI.X.SX32 R11, R11, R22, 0x1, P0 ;  /* 0x000000160b0b7211 */ /* 0x000fe200000f0eff */
[----:B------:R-:W-:Y:S01]  /*05f0*/  IMAD R16, R16, 0x2, R5 ;  /* 0x0000000210107824 */ /* 0x000fe200078e0205 */
[CC--:B------:R-:W-:Y:S02]  /*0600*/  LEA R14, P0, R0.reuse, R20.reuse, 0x1 ;  /* 0x00000014000e7211 */ /* 0x0c0fe400078008ff */
[C---:B------:R-:W-:Y:S02]  /*0610*/  LEA R8, P1, R9.reuse, R20, 0x1 ;  /* 0x0000001409087211 */ /* 0x040fe400078208ff */
[-C--:B------:R-:W-:Y:S02]  /*0620*/  LEA.HI.X.SX32 R15, R0, R22.reuse, 0x1, P0 ;  /* 0x00000016000f7211 */ /* 0x080fe400000f0eff */
[----:B------:R-:W-:Y:S01]  /*0630*/  LEA.HI.X.SX32 R9, R9, R22, 0x1, P1 ;  /* 0x0000001609097211 */ /* 0x000fe200008f0eff */
[----:B----4-:R4:W5:Y:S04]  /*0640*/  LDG.E.U16 R19, desc[UR20][R12.64] ;  /* 0x000000140c137981 */ /* 0x010968000c1e1500 */
[----:B------:R-:W5:Y:S04]  /*0650*/  LDG.E.U16 R18, desc[UR20][R6.64] ;  /* 0x0000001406127981 */ /* 0x000f68000c1e1500 */
[----:B------:R-:W5:Y:S01]  /*0660*/  LDG.E.U16 R8, desc[UR20][R8.64] ;  /* 0x0000001408087981 */ /* 0x000f62000c1e1500 */
[----:B----4-:R-:W-:-:S03]  /*0670*/  LEA R12, P0, R16, R20, 0x1 ;  /* 0x00000014100c7211 */ /* 0x010fc600078008ff */
[----:B------:R-:W5:Y:S01]  /*0680*/  LDG.E.U16 R11, desc[UR20][R10.64] ;  /* 0x000000140a0b7981 */ /* 0x000f62000c1e1500 */
[----:B------:R-:W-:-:S03]  /*0690*/  LEA.HI.X.SX32 R13, R16, R22, 0x1, P0 ;  /* 0x00000016100d7211 */ /* 0x000fc600000f0eff */
[----:B------:R-:W5:Y:S04]  /*06a0*/  LDG.E.U16 R14, desc[UR20][R14.64] ;  /* 0x000000140e0e7981 */ /* 0x000f68000c1e1500 */
[----:B------:R-:W5:Y:S01]  /*06b0*/  LDG.E.U16 R13, desc[UR20][R12.64] ;  /* 0x000000140c0d7981 */ /* 0x000f62000c1e1500 */
[----:B------:R-:W-:-:S03]  /*06c0*/  SHF.R.U32.HI R0, RZ, 0x5, R24 ;  /* 0x00000005ff007819 */ /* 0x000fc60000011618 */
[----:B------:R4:W5:Y:S01]  /*06d0*/  LDG.E.U16 R17, desc[UR20][R2.64] ;  /* 0x0000001402117981 */ /* 0x000962000c1e1500 */
[----:B------:R-:W-:Y:S02]  /*06e0*/  R2UR UR25, R0 ;  /* 0x00000000001972ca */ /* 0x000fe400000e0000 */
[----:B------:R-:W-:Y:S02]  /*06f0*/  LOP3.LUT R0, R24, 0x3f, RZ, 0xc0, !PT ;  /* 0x0000003f18007812 */ /* 0x000fe400078ec0ff */
[----:B----4-:R-:W-:Y:S02]  /*0700*/  LEA R2, P1, R5, R20, 0x1 ;  /* 0x0000001405027211 */ /* 0x010fe400078208ff */
[----:B---3--:R-:W-:Y:S02]  /*0710*/  R2UR UR9, R21 ;  /* 0x00000000150972ca */ /* 0x008fe400000e0000 */
[----:B------:R-:W-:Y:S02]  /*0720*/  LEA.HI.X.SX32 R3, R5, R22, 0x1, P1 ;  /* 0x0000001605037211 */ /* 0x000fe400008f0eff */
[----:B------:R-:W-:-:S03]  /*0730*/  SHF.R.S32.HI R5, RZ, 0x6, R24 ;  /* 0x00000006ff057819 */ /* 0x000fc60000011418 */
[----:B------:R3:W5:Y:S01]  /*0740*/  LDG.E.U16 R16, desc[UR20][R2.64] ;  /* 0x0000001402107981 */ /* 0x000762000c1e1500 */
[----:B------:R-:W-:Y:S01]  /*0750*/  SGXT R5, R5, 0x1 ;  /* 0x000000010505781a */ /* 0x000fe20000000200 */
[----:B---3--:R-:W-:-:S05]  /*0760*/  IMAD.SHL.U32 R2, R0, 0x2, RZ ;  /* 0x0000000200027824 */ /* 0x008fca00078e00ff */
[----:B------:R-:W-:Y:S01]  /*0770*/  LOP3.LUT R2, R2, 0x90, R5, 0x78, !PT ;  /* 0x0000009002027812 */ /* 0x000fe200078e7805 */
[----:B012---:R-:W-:Y:S06]  /*0780*/  BRA.U UP0, `(.L_x_5) ;  /* 0x0000000100187547 */ /* 0x007fec000b800000 */
[----:B------:R-:W-:Y:S01]  /*0790*/  ELECT P0, URZ, PT ;  /* 0x0000000000ff782f */ /* 0x000fe20003800000 */
[----:B------:R-:W-:Y:S01]  /*07a0*/  IMAD.MOV.U32 R3, RZ, RZ, 0x1 ;  /* 0x00000001ff037424 */ /* 0x000fe200078e00ff */
[----:B------:R-:W-:Y:S01]  /*07b0*/  UMOV UR4, 0x40 ;  /* 0x0000004000047882 */ /* 0x000fe20000000000 */
[----:B------:R-:W-:Y:S01]  /*07c0*/  UVIRTCOUNT.DEALLOC.SMPOOL 0x80 ;  /* 0x000000800000784c */ /* 0x000fe20000000000 */
[----:B------:R-:W-:-:S09]  /*07d0*/  ULEA UR4, UR12, UR4, 0x18 ;  /* 0x000000040c047291 */ /* 0x000fd2000f8ec0ff */
[----:B------:R0:W-:Y:S03]  /*07e0*/  @P0 STS.U8 [UR4], R3 ;  /* 0x00000003ff000988 */ /* 0x0001e60008000004 */
.L_x_5:
[----:B------:R-:W-:Y:S01]  /*07f0*/  LOP3.LUT R5, R24, 0xf, RZ, 0xc0, !PT ;  /* 0x0000000f18057812 */ /* 0x000fe200078ec0ff */
[----:B------:R-:W-:Y:S01]  /*0800*/  UIMAD UR6, UR8, UR6, URZ ;  /* 0x00000006080672a4 */ /* 0x000fe2000f8e02ff */
[C---:B------:R-:W-:Y:S01]  /*0810*/  LOP3.LUT R6, R2.reuse, 0x20, RZ, 0x3c, !PT ;  /* 0x0000002002067812 */ /* 0x040fe200078e3cff */
[----:B-----5:R-:W-:Y:S01]  /*0820*/  STS.U16 [R2+UR10], R17 ;  /* 0x0000001102007988 */ /* 0x020fe2000800040a */
[C---:B------:R-:W-:Y:S01]  /*0830*/  LOP3.LUT R93, R2.reuse, 0x40, RZ, 0x3c, !PT ;  /* 0x00000040025d7812 */ /* 0x040fe200078e3cff */
[----:B0-----:R-:W-:Y:S01]  /*0840*/  IMAD R3, R5, UR5, RZ ;  /* 0x0000000505037c24 */ /* 0x001fe2000f8e02ff */
[----:B------:R-:W-:Y:S01]  /*0850*/  UIMAD.WIDE UR4, UR6, 0x2, URZ ;  /* 0x00000002060478a5 */ /* 0x000fe2000f8e02ff */
[----:B------:R-:W-:Y:S01]  /*0860*/  LOP3.LUT R88, R2, 0x60, RZ, 0x3c, !PT ;  /* 0x0000006002587812 */ /* 0x000fe200078e3cff */
[----:B------:R-:W-:Y:S01]  /*0870*/  USHF.L.U32 UR4, UR25, 0x15, URZ ;  /* 0x0000001519047899 */ /* 0x000fe200080006ff */
[----:B------:R-:W-:Y:S01]  /*0880*/  IMAD.SHL.U32 R7, R3, 0x2, RZ ;  /* 0x0000000203077824 */ /* 0x000fe200078e00ff */
[----:B------:R-:W-:Y:S01]  /*0890*/  USHF.L.U32 UR12, UR6, 0x1, URZ ;  /* 0x00000001060c7899 */ /* 0x000fe200080006ff */
[----:B------:R-:W-:Y:S01]  /*08a0*/  STS.U16 [R2+UR10+0x400], R19 ;  /* 0x0004001302007988 */ /* 0x000fe2000800040a */
[----:B------:R-:W-:Y:S01]  /*08b0*/  ULOP3.LUT UR4, UR4, 0x600000, URZ, 0xc0, !UPT ;  /* 0x0060000004047892 */ /* 0x000fe2000f8ec0ff */
[----:B------:R-:W-:Y:S01]  /*08c0*/  LOP3.LUT P5, RZ, R24, 0x7f, RZ, 0xc0, !PT ;  /* 0x0000007f18ff7812 */ /* 0x000fe200078ac0ff */
[----:B------:R-:W-:Y:S01]  /*08d0*/  UMOV UR6, 0x1 ;  /* 0x0000000100067882 */ /* 0x000fe20000000000 */
[----:B------:R-:W-:Y:S01]  /*08e0*/  STS.U16 [R6+UR10+0x100], R18 ;  /* 0x0001001206007988 */ /* 0x000fe2000800040a */
[----:B------:R-:W-:Y:S01]  /*08f0*/  IADD3 R52, P0, P1, R7, UR12, R52 ;  /* 0x0000000c07347c10 */ /* 0x000fe2000f91e034 */
[----:B------:R-:W-:Y:S01]  /*0900*/  UIADD3 UR12, UPT, UPT, UR9, UR4, URZ ;  /* 0x00000004090c7290 */ /* 0x000fe2000fffe0ff */
[----:B------:R-:W-:Y:S01]  /*0910*/  IMAD.U32 R7, RZ, RZ, UR7 ;  /* 0x00000007ff077e24 */ /* 0x000fe2000f8e00ff */
[----:B------:R0:W-:Y:S01]  /*0920*/  STS.U16 [R6+UR10+0x500], R14 ;  /* 0x0005000e06007988 */ /* 0x0001e2000800040a */
[----:B------:R-:W-:Y:S01]  /*0930*/  UIADD3 UR13, UPT, UPT, UR10, 0x2000, URZ ;  /* 0x000020000a0d7890 */ /* 0x000fe2000fffe0ff */
[----:B------:R-:W-:Y:S01]  /*0940*/  IMAD.U32 R23, RZ, RZ, UR7 ;  /* 0x00000007ff177e24 */ /* 0x000fe2000f8e00ff */
[----:B------:R-:W-:Y:S01]  /*0950*/  UIADD3 UR28, UPT, UPT, UR11, 0x40, URZ ;  /* 0x000000400b1c7890 */ /* 0x000fe2000fffe0ff */
[----:B------:R1:W-:Y:S01]  /*0960*/  STS.U16 [R93+UR10+0x200], R8 ;  /* 0x000200085d007988 */ /* 0x0003e2000800040a */
[----:B------:R-:W-:Y:S01]  /*0970*/  IMAD.U32 R12, RZ, RZ, UR7 ;  /* 0x00000007ff0c7e24 */ /* 0x000fe2000f8e00ff */
[----:B------:R-:W-:Y:S01]  /*0980*/  PRMT R9, RZ, 0x7610, R9 ;  /* 0x00007610ff097816 */ /* 0x000fe20000000009 */
[----:B------:R-:W-:Y:S01]  /*0990*/  VOTEU.ALL UP1, P5 ;  /* 0x0000000000ff7886 */ /* 0x000fe20002820000 */
[----:B------:R-:W-:Y:S01]  /*09a0*/  STS.U16 [R93+UR10+0x600], R16 ;  /* 0x000600105d007988 */ /* 0x000fe2000800040a */
[----:B------:R-:W-:Y:S01]  /*09b0*/  VOTEU.ALL UP2, P5 ;  /* 0x0000000000ff7886 */ /* 0x000fe20002840000 */
[----:B0-----:R-:W-:Y:S01]  /*09c0*/  IMAD.HI R6, R3, 0x2, RZ ;  /* 0x0000000203067827 */ /* 0x001fe200078e02ff */
[----:B------:R-:W-:Y:S01]  /*09d0*/  SHF.R.U32.HI R3, RZ, 0x4, R24 ;  /* 0x00000004ff037819 */ /* 0x000fe20000011618 */
[----:B------:R0:W-:Y:S01]  /*09e0*/  STS.U16 [R88+UR10+0x300], R11 ;  /* 0x0003000b58007988 */ /* 0x0001e2000800040a */
[----:B------:R-:W-:Y:S01]  /*09f0*/  PRMT R15, RZ, 0x7610, R15 ;  /* 0x00007610ff0f7816 */ /* 0x000fe2000000000f */
[----:B-1----:R-:W-:Y:S01]  /*0a00*/  IMAD.U32 R8, RZ, RZ, UR7 ;  /* 0x00000007ff087e24 */ /* 0x002fe2000f8e00ff */
[----:B------:R-:W-:Y:S01]  /*0a10*/  SGXT.U32 R3, R3, 0x3 ;  /* 0x000000030303781a */ /* 0x000fe20000000000 */
[----:B------:R1:W-:Y:S01]  /*0a20*/  STS.U16 [R88+UR10+0x700], R13 ;  /* 0x0007000d58007988 */ /* 0x0003e2000800040a */
[----:B------:R-:W-:Y:S01]  /*0a30*/  IADD3.X R10, PT, PT, R6, UR5, R53, P0, P1 ;  /* 0x00000005060a7c10 */ /* 0x000fe200087e2435 */
[----:B------:R-:W-:Y:S01]  /*0a40*/  IMAD.U32 R6, RZ, RZ, UR7 ;  /* 0x00000007ff067e24 */ /* 0x000fe2000f8e00ff */
[----:B------:R-:W-:-:S04]  /*0a50*/  @!UP1 UIADD3 UR4, UPT, UPT, -UR6, 0x100000, URZ ;  /* 0x0010000006049890 */ /* 0x000fc8000fffe1ff */
[----:B------:R-:W-:Y:S02]  /*0a60*/  @!UP1 USHF.L.U32 UR5, UR4, 0xb, URZ ;  /* 0x0000000b04059899 */ /* 0x000fe400080006ff */
[----:B------:R-:W-:Y:S01]  /*0a70*/  @!UP1 USHF.L.U32 UR4, UR4, 0x1, URZ ;  /* 0x0000000104049899 */ /* 0x000fe200080006ff */
[----:B------:R-:W-:Y:S01]  /*0a80*/  STTM.16dp32bit_t0_t15.x8 tmem[UR12], RZ ;  /* 0x000000ff000079ed */ /* 0x000fe2000898000c */
[----:B------:R-:W-:Y:S01]  /*0a90*/  STTM.16dp32bit_t16_t31.x8 tmem[UR12+0x8], RZ ;  /* 0x000008ff000079ed */ /* 0x000fe200089a000c */
[----:B------:R-:W2:Y:S02]  /*0aa0*/  FENCE.VIEW.ASYNC.T ;  /* 0x00000000000073c6 */ /* 0x000ea40000000200 */
[----:B--2---:R-:W-:Y:S01]  /*0ab0*/  BAR.SYNC.DEFER_BLOCKING 0x0 ;  /* 0x0000000000007b1d */ /* 0x004fe20000010000 */
[----:B------:R-:W-:Y:S01]  /*0ac0*/  IMAD R3, R3, UR7, RZ ;  /* 0x0000000703037c24 */ /* 0x000fe2000f8e02ff */
[----:B------:R-:W-:Y:S01]  /*0ad0*/  ISETP.LT.AND P0, PT, RZ, UR28, PT ;  /* 0x0000001cff007c0c */ /* 0x000fe2000bf01270 */
[----:B------:R-:W-:Y:S01]  /*0ae0*/  IMAD.U32 R25, RZ, RZ, UR7 ;  /* 0x00000007ff197e24 */ /* 0x000fe2000f8e00ff */
[----:B------:R-:W-:Y:S01]  /*0af0*/  PRMT R17, RZ, 0x7610, R17 ;  /* 0x00007610ff117816 */ /* 0x000fe20000000011 */
[----:B------:R-:W-:Y:S01]  /*0b00*/  IMAD R6, R6, 0x8, R3 ;  /* 0x0000000806067824 */ /* 0x000fe200078e0203 */
[-C--:B------:R-:W-:Y:S01]  /*0b10*/  LEA R86, P1, R3, R52.reuse, 0x1 ;  /* 0x0000003403567211 */ /* 0x080fe200078208ff */
[----:B------:R-:W-:Y:S01]  /*0b20*/  IMAD.U32 R14, RZ, RZ, UR7 ;  /* 0x00000007ff0e7e24 */ /* 0x000fe2000f8e00ff */
[----:B------:R-:W-:Y:S01]  /*0b30*/  PRMT R19, RZ, 0x7610, R19 ;  /* 0x00007610ff137816 */ /* 0x000fe20000000013 */
[----:B------:R-:W-:Y:S01]  /*0b40*/  IMAD R7, R7, 0x8, R6 ;  /* 0x0000000807077824 */ /* 0x000fe200078e0206 */
[----:B------:R-:W-:Y:S01]  /*0b50*/  LEA R84, P2, R6, R52, 0x1 ;  /* 0x0000003406547211 */ /* 0x000fe200078408ff */
[----:B------:R-:W2:Y:S01]  /*0b60*/  LDCU.64 UR14, c[0x0][0x3d0] ;  /* 0x00007a00ff0e77ac */ /* 0x000ea20008000a00 */
[----:B------:R-:W-:Y:S01]  /*0b70*/  LEA.HI.X.SX32 R87, R3, R10, 0x1, P1 ;  /* 0x0000000a03577211 */ /* 0x000fe200008f0eff */
[----:B------:R-:W-:Y:S01]  /*0b80*/  IMAD R8, R8, 0x8, R7 ;  /* 0x0000000808087824 */ /* 0x000fe200078e0207 */
[----:B------:R-:W-:Y:S01]  /*0b90*/  LEA R82, P1, R7, R52, 0x1 ;  /* 0x0000003407527211 */ /* 0x000fe200078208ff */
[----:B------:R-:W3:Y:S01]  /*0ba0*/  LDC.64 R36, c[0x0][0x390] ;  /* 0x0000e400ff247b82 */ /* 0x000ee20000000a00 */
[-C--:B------:R-:W-:Y:S01]  /*0bb0*/  LEA.HI.X.SX32 R85, R6, R10.reuse, 0x1, P2 ;  /* 0x0000000a06557211 */ /* 0x080fe200010f0eff */
[----:B------:R-:W-:Y:S01]  /*0bc0*/  IMAD R3, R23, 0x8, R8 ;  /* 0x0000000817037824 */ /* 0x000fe200078e0208 */
[----:B------:R-:W-:-:S02]  /*0bd0*/  LEA.HI.X.SX32 R83, R7, R10, 0x1, P1 ;  /* 0x0000000a07537211 */ /* 0x000fc400008f0eff */
[-C--:B------:R-:W-:Y:S01]  /*0be0*/  LEA R64, P1, R8, R52.reuse, 0x1 ;  /* 0x0000003408407211 */ /* 0x080fe200078208ff */
[----:B------:R-:W-:Y:S01]  /*0bf0*/  IMAD R6, R12, 0x8, R3 ;  /* 0x000000080c067824 */ /* 0x000fe200078e0203 */
[----:B------:R-:W-:Y:S01]  /*0c00*/  LEA R62, P2, R3, R52, 0x1 ;  /* 0x00000034033e7211 */ /* 0x000fe200078408ff */
[----:B------:R-:W4:Y:S02]  /*0c10*/  FENCE.VIEW.ASYNC.S ;  /* 0x00000000000073c6 */ /* 0x000f240000000000 */
[----:B----4-:R4:W0:Y:S02]  /*0c20*/  @!UP2 SYNCS.EXCH.64 URZ, [UR13], UR4 ;  /* 0x000000040dffa5b2 */ /* 0x0108240008000100 */
[----:B0-----:R-:W-:Y:S01]  /*0c30*/  BAR.SYNC.DEFER_BLOCKING 0x0 ;  /* 0x0000000000007b1d */ /* 0x001fe20000010000 */
[----:B------:R-:W-:Y:S01]  /*0c40*/  IMAD R7, R25, 0x8, R6 ;  /* 0x0000000819077824 */ /* 0x000fe200078e0206 */
[----:B------:R-:W-:Y:S02]  /*0c50*/  LEA.HI.X.SX32 R65, R8, R10, 0x1, P1 ;  /* 0x0000000a08417211 */ /* 0x000fe400008f0eff */
[----:B------:R-:W-:-:S02]  /*0c60*/  LEA R56, P1, R6, R52, 0x1 ;  /* 0x0000003406387211 */ /* 0x000fc400078208ff */
[-C--:B------:R-:W-:Y:S01]  /*0c70*/  LEA.HI.X.SX32 R63, R3, R10.reuse, 0x1, P2 ;  /* 0x0000000a033f7211 */ /* 0x080fe200010f0eff */
[----:B------:R-:W-:Y:S01]  /*0c80*/  IMAD R3, R14, 0x8, R7 ;  /* 0x000000080e037824 */ /* 0x000fe200078e0207 */
[----:B------:R-:W-:Y:S02]  /*0c90*/  LEA.HI.X.SX32 R57, R6, R10, 0x1, P1 ;  /* 0x0000000a06397211 */ /* 0x000fe400008f0eff */
[-C--:B------:R-:W-:Y:S02]  /*0ca0*/  LEA R54, P1, R7, R52.reuse, 0x1 ;  /* 0x0000003407367211 */ /* 0x080fe400078208ff */
[----:B------:R-:W-:Y:S02]  /*0cb0*/  LEA R52, P2, R3, R52, 0x1 ;  /* 0x0000003403347211 */ /* 0x000fe400078408ff */
[----:B------:R-:W-:Y:S02]  /*0cc0*/  PRMT R11, RZ, 0x7610, R11 ;  /* 0x00007610ff0b7816 */ /* 0x000fe4000000000b */
[----:B-1----:R-:W-:-:S02]  /*0cd0*/  PRMT R13, RZ, 0x7610, R13 ;  /* 0x00007610ff0d7816 */ /* 0x002fc4000000000d */
[----:B------:R-:W-:Y:S02]  /*0ce0*/  PRMT R21, RZ, 0x7610, R21 ;  /* 0x00007610ff157816 */ /* 0x000fe40000000015 */
[----:B------:R-:W-:Y:S02]  /*0cf0*/  PRMT R23, RZ, 0x7610, R23 ;  /* 0x00007610ff177816 */ /* 0x000fe40000000017 */
[-C--:B------:R-:W-:Y:S02]  /*0d00*/  LEA.HI.X.SX32 R55, R7, R10.reuse, 0x1, P1 ;  /* 0x0000000a07377211 */ /* 0x080fe400008f0eff */
[----:B------:R-:W-:Y:S01]  /*0d10*/  LEA.HI.X.SX32 R53, R3, R10, 0x1, P2 ;  /* 0x0000000a03357211 */ /* 0x000fe200010f0eff */
[----:B------:R-:W3:Y:S01]  /*0d20*/  @P0 LDG.E.U16 R9, desc[UR20][R86.64] ;  /* 0x0000001456090981 */ /* 0x000ee2000c1e1500 */
[----:B------:R-:W0:Y:S03]  /*0d30*/  LDC R3, c[0x0][0x3d8] ;  /* 0x0000f600ff037b82 */ /* 0x000e260000000800 */
[----:B------:R-:W3:Y:S04]  /*0d40*/  @P0 LDG.E.U16 R15, desc[UR20][R84.64] ;  /* 0x00000014540f0981 */ /* 0x000ee8000c1e1500 */
[----:B------:R-:W3:Y:S04]  /*0d50*/  @P0 LDG.E.U16 R17, desc[UR20][R82.64] ;  /* 0x0000001452110981 */ /* 0x000ee8000c1e1500 */
[----:B------:R-:W3:Y:S04]  /*0d60*/  @P0 LDG.E.U16 R19, desc[UR20][R64.64] ;  /* 0x0000001440130981 */ /* 0x000ee8000c1e1500 */
[----:B------:R-:W3:Y:S04]  /*0d70*/  @P0 LDG.E.U16 R11, desc[UR20][R62.64] ;  /* 0x000000143e0b0981 */ /* 0x000ee8000c1e1500 */
[----:B------:R-:W3:Y:S04]  /*0d80*/  @P0 LDG.E.U16 R13, desc[UR20][R56.64] ;  /* 0x00000014380d0981 */ /* 0x000ee8000c1e1500 */
[----:B------:R-:W3:Y:S04]  /*0d90*/  @P0 LDG.E.U16 R21, desc[UR20][R54.64] ;  /* 0x0000001436150981 */ /* 0x000ee8000c1e1500 */
[----:B------:R-:W3:Y:S01]  /*0da0*/  @P0 LDG.E.U16 R23, desc[UR20][R52.64] ;  /* 0x0000001434170981 */ /* 0x000ee2000c1e1500 */
[----:B--2---:R-:W-:Y:S01]  /*0db0*/  UIMAD UR14, UR8, UR14, URZ ;  /* 0x0000000e080e72a4 */ /* 0x004fe2000f8e02ff */
[----:B------:R-:W-:Y:S01]  /*0dc0*/  IMAD R8, R0, UR15, RZ ;  /* 0x0000000f00087c24 */ /* 0x000fe2000f8e02ff */
[----:B------:R-:W-:-:S04]  /*0dd0*/  @!UP1 UIADD3 UR16, UPT, UPT, -UR6, 0x100000, URZ ;  /* 0x0010000006109890 */ /* 0x000fc8000fffe1ff */
[----:B------:R-:W-:Y:S02]  /*0de0*/  @!UP1 USHF.L.U32 UR17, UR16, 0xb, URZ ;  /* 0x0000000b10119899 */ /* 0x000fe400080006ff */
[----:B------:R-:W-:Y:S01]  /*0df0*/  @!UP1 USHF.L.U32 UR16, UR16, 0x1, URZ ;  /* 0x0000000110109899 */ /* 0x000fe200080006ff */
[----:B------:R-:W-:Y:S01]  /*0e00*/  VOTEU.ALL UP2, P5 ;  /* 0x0000000000ff7886 */ /* 0x000fe20002840000 */
[----:B----4-:R-:W-:Y:S01]  /*0e10*/  USHF.L.U32 UR4, UR14, 0x1, URZ ;  /* 0x000000010e047899 */ /* 0x010fe200080006ff */
[----:B------:R-:W-:Y:S01]  /*0e20*/  IMAD.SHL.U32 R7, R8, 0x2, RZ ;  /* 0x0000000208077824 */ /* 0x000fe200078e00ff */
[----:B------:R-:W-:Y:S01]  /*0e30*/  LOP3.LUT R6, R24, 0x60, RZ, 0xc0, !PT ;  /* 0x0000006018067812 */ /* 0x000fe200078ec0ff */
[----:B------:R-:W-:Y:S01]  /*0e40*/  IMAD.HI R8, R8, 0x2, RZ ;  /* 0x0000000208087827 */ /* 0x000fe200078e02ff */
[----:B------:R-:W-:Y:S02]  /*0e50*/  UIADD3 UR29, UPT, UPT, UR9, 0x100000, URZ ;  /* 0x00100000091d7890 */ /* 0x000fe4000fffe0ff */
[----:B---3--:R-:W-:Y:S01]  /*0e60*/  IADD3 R36, P1, P4, R7, UR4, R36 ;  /* 0x0000000407247c10 */ /* 0x008fe2000fc3e024 */
[----:B------:R-:W-:Y:S01]  /*0e70*/  UIMAD.WIDE UR4, UR14, 0x2, URZ ;  /* 0x000000020e0478a5 */ /* 0x000fe2000f8e02ff */
[----:B------:R-:W-:Y:S01]  /*0e80*/  IMAD.SHL.U32 R61, R24, 0x2, RZ ;  /* 0x00000002183d7824 */ /* 0x000fe200078e00ff */
[----:B------:R-:W-:Y:S01]  /*0e90*/  LEA.HI R0, R6, R5, RZ, 0x1f ;  /* 0x0000000506007211 */ /* 0x000fe200078ff8ff */
[----:B0-----:R-:W-:Y:S01]  /*0ea0*/  IMAD R38, R4, R3, RZ ;  /* 0x0000000304267224 */ /* 0x001fe200078e02ff */
[----:B------:R0:W1:Y:S01]  /*0eb0*/  @!UP2 SYNCS.EXCH.64 URZ, [UR10+0x2008], UR16 ;  /* 0x002008100affa5b2 */ /* 0x0000620008000100 */
[----:B------:R-:W-:Y:S01]  /*0ec0*/  VOTEU.ALL UP2, P5 ;  /* 0x0000000000ff7886 */ /* 0x000fe20002840000 */
[----:B------:R-:W-:Y:S01]  /*0ed0*/  IADD3.X R37, PT, PT, R8, UR5, R37, P1, P4 ;  /* 0x0000000508257c10 */ /* 0x000fe20008fe8425 */
[----:B------:R-:W-:Y:S01]  /*0ee0*/  IMAD R40, R3, 0x2, R38 ;  /* 0x0000000203287824 */ /* 0x000fe200078e0226 */
[----:B------:R-:W-:-:S04]  /*0ef0*/  @!UP1 UIADD3 UR4, UPT, UPT, -UR6, 0x100000, URZ ;  /* 0x0010000006049890 */ /* 0x000fc8000fffe1ff */
[----:B------:R-:W-:Y:S02]  /*0f00*/  @!UP1 USHF.L.U32 UR5, UR4, 0xb, URZ ;  /* 0x0000000b04059899 */ /* 0x000fe400080006ff */
[----:B------:R-:W-:Y:S01]  /*0f10*/  @!UP1 USHF.L.U32 UR4, UR4, 0x1, URZ ;  /* 0x0000000104049899 */ /* 0x000fe200080006ff */
[----:B------:R-:W-:Y:S01]  /*0f20*/  VIADD R0, R0, UR11 ;  /* 0x0000000b00007c36 */ /* 0x000fe20008000000 */
[----:B------:R-:W-:Y:S01]  /*0f30*/  ISETP.EQ.U32.AND P1, PT, RZ, UR25, P0 ;  /* 0x00000019ff007c0c */ /* 0x000fe20008722070 */
[----:B------:R-:W-:Y:S01]  /*0f40*/  IMAD R42, R3, 0x2, R40 ;  /* 0x00000002032a7824 */ /* 0x000fe200078e0228 */
[----:B------:R-:W-:Y:S01]  /*0f50*/  LOP3.LUT R61, R61, 0x20, RZ, 0xc0, !PT ;  /* 0x000000203d3d7812 */ /* 0x000fe200078ec0ff */
[----:B------:R-:W2:Y:S02]  /*0f60*/  LDCU UR14, c[0x0][0x3a8] ;  /* 0x00007500ff0e77ac */ /* 0x000ea40008000800 */
[----:B------:R-:W-:Y:S01]  /*0f70*/  IMAD R58, R3, 0x2, R42 ;  /* 0x00000002033a7824 */ /* 0x000fe200078e022a */
[C---:B------:R-:W-:Y:S01]  /*0f80*/  LOP3.LUT R5, R61.reuse, 0x2, RZ, 0xfc, !PT ;  /* 0x000000023d057812 */ /* 0x040fe200078efcff */
[----:B------:R-:W-:Y:S01]  /*0f90*/  UIADD3 UR6, UPT, UPT, UR10, 0x1000, URZ ;  /* 0x000010000a067890 */ /* 0x000fe2000fffe0ff */
[----:B------:R-:W-:-:S02]  /*0fa0*/  LOP3.LUT R7, R61, 0x3, RZ, 0xfc, !PT ;  /* 0x000000033d077812 */ /* 0x000fc400078efcff */
[C---:B------:R-:W-:Y:S02]  /*0fb0*/  ISETP.GE.AND P3, PT, R0.reuse, R5, PT ;  /* 0x000000050000720c */ /* 0x040fe40003f66270 */
[----:B------:R-:W-:Y:S01]  /*0fc0*/  ISETP.GE.AND P2, PT, R0, R7, PT ;  /* 0x000000070000720c */ /* 0x000fe20003f46270 */
[----:B------:R0:W-:Y:S04]  /*0fd0*/  STS.U16 [R2+UR10+0x800], R9 ;  /* 0x0008000902007988 */ /* 0x0001e8000800040a */
[----:B------:R0:W-:Y:S04]  /*0fe0*/  STS.U16 [R2+UR10+0x900], R15 ;  /* 0x0009000f02007988 */ /* 0x0001e8000800040a */
[----:B------:R0:W-:Y:S04]  /*0ff0*/  STS.U16 [R2+UR10+0xa00], R17 ;  /* 0x000a001102007988 */ /* 0x0001e8000800040a */
[----:B------:R0:W-:Y:S04]  /*1000*/  STS.U16 [R2+UR10+0xb00], R19 ;  /* 0x000b001302007988 */ /* 0x0001e8000800040a */
[----:B------:R0:W-:Y:S04]  /*1010*/  STS.U16 [R2+UR10+0xc00], R11 ;  /* 0x000c000b02007988 */ /* 0x0001e8000800040a */
[----:B------:R0:W-:Y:S04]  /*1020*/  STS.U16 [R2+UR10+0xd00], R13 ;  /* 0x000d000d02007988 */ /* 0x0001e8000800040a */
[----:B------:R0:W-:Y:S04]  /*1030*/  STS.U16 [R2+UR10+0xe00], R21 ;  /* 0x000e001502007988 */ /* 0x0001e8000800040a */
[----:B------:R0:W-:Y:S01]  /*1040*/  STS.U16 [R2+UR10+0xf00], R23 ;  /* 0x000f001702007988 */ /* 0x0001e2000800040a */
[----:B-1----:R1:W-:Y:S06]  /*1050*/  MEMBAR.ALL.CTA ;  /* 0x0000000000007992 */ /* 0x0023ec0000008000 */
[----:B-1----:R-:W-:Y:S04]  /*1060*/  FENCE.VIEW.ASYNC.S ;  /* 0x00000000000073c6 */ /* 0x002fe80000000000 */
[----:B------:R-:W1:Y:S02]  /*1070*/  FENCE.VIEW.ASYNC.S ;  /* 0x00000000000073c6 */ /* 0x000e640000000000 */
[----:B-1----:R0:W1:Y:S02]  /*1080*/  @!UP2 SYNCS.EXCH.64 URZ, [UR10+0x1000], UR4 ;  /* 0x001000040affa5b2 */ /* 0x0020640008000100 */
[----:B-1----:R-:W-:Y:S06]  /*1090*/  BAR.SYNC.DEFER_BLOCKING 0x0 ;  /* 0x0000000000007b1d */ /* 0x002fec0000010000 */
[----:B0-2---:R-:W-:Y:S05]  /*10a0*/  @!P1 BRA `(.L_x_6) ;  /* 0x00000000003c9947 */ /* 0x005fea0003800000 */
[----:B------:R-:W-:Y:S02]  /*10b0*/  UIADD3 UR4, UPT, UPT, UR10, 0x800, URZ ;  /* 0x000008000a047890 */ /* 0x000fe4000fffe0ff */
[----:B------:R-:W-:Y:S02]  /*10c0*/  USHF.R.U32.HI UR16, URZ, 0x4, UR10 ;  /* 0x00000004ff107899 */ /* 0x000fe4000801160a */
[----:B------:R-:W-:Y:S02]  /*10d0*/  USHF.R.U32.HI UR4, URZ, 0x4, UR4 ;  /* 0x00000004ff047899 */ /* 0x000fe40008011604 */
[----:B------:R-:W-:Y:S02]  /*10e0*/  USGXT.U32 UR16, UR16, 0xe ;  /* 0x0000000e1010789a */ /* 0x000fe40008000000 */
[----:B------:R-:W-:Y:S01]  /*10f0*/  USGXT.U32 UR18, UR4, 0xe ;  /* 0x0000000e0412789a */ /* 0x000fe20008000000 */
[----:B------:R-:W-:Y:S02]  /*1100*/  UMOV UR5, URZ ;  /* 0x000000ff00057c82 */ /* 0x000fe40008000000 */
[----:B------:R-:W-:Y:S01]  /*1110*/  UMOV UR4, UR6 ;  /* 0x0000000600047c82 */ /* 0x000fe20008000000 */
[----:B------:R-:W-:Y:S01]  /*1120*/  UMOV UR22, 0x0 ;  /* 0x0000000000167882 */ /* 0x000fe20000000000 */
[----:B------:R-:W-:Y:S01]  /*1130*/  UMOV UR23, 0x4108010 ;  /* 0x0410801000177882 */ /* 0x000fe20000000000 */
[----:B------:R-:W-:Y:S01]  /*1140*/  UMOV UR17, 0x40004040 ;  /* 0x4000404000117882 */ /* 0x000fe20000000000 */
[----:B------:R-:W-:Y:S01]  /*1150*/  UMOV UR19, 0xc0004010 ;  /* 0xc000401000137882 */ /* 0x000fe20000000000 */
[----:B------:R-:W-:Y:S01]  /*1160*/  UMOV UR4, UR4 ;  /* 0x0000000400047c82 */ /* 0x000fe20008000000 */
[----:B------:R0:W-:Y:S01]  /*1170*/  UTCHMMA gdesc[UR16], gdesc[UR18], tmem[UR29], tmem[UR22], idesc[UR23], !UPT ;  /* 0x00ff1612100075ea */ /* 0x0001e2000f80001d */
[----:B------:R0:W-:Y:S01]  /*1180*/  UTCBAR [UR4], URZ ;  /* 0x000000ff040073e9 */ /* 0x0001e200080000ff */
[----:B------:R-:W-:-:S02]  /*1190*/  NOP ;  /* 0x0000000000007918 */ /* 0x000fc40000000000 */
.L_x_6:
[----:B------:R-:W-:Y:S05]  /*11a0*/  @!P0 BRA `(.L_x_7) ;  /* 0x0000000000088947 */ /* 0x000fea0003800000 */
[----:B------:R-:W1:Y:S02]  /*11b0*/  SYNCS.PHASECHK.TRANS64.TRYWAIT P4, [UR10+0x1000], RZ ;  /* 0x001000ffff0075a7 */ /* 0x000e64000808110a */
[----:B-1----:R-:W-:Y:S05]  /*11c0*/  @!P4 BRA `(.L_x_8) ;  /* 0x000000480028c947 */ /* 0x002fea0003800000 */
.L_x_7:
[----:B------:R-:W-:Y:S01]  /*11d0*/  BAR.SYNC.DEFER_BLOCKING 0x0 ;  /* 0x0000000000007b1d */ /* 0x000fe20000010000 */
[C---:B------:R-:W-:Y:S01]  /*11e0*/  IMAD R60, R3.reuse, 0x2, R58 ;  /* 0x00000002033c7824 */ /* 0x040fe200078e023a */
[-C--:B------:R-:W-:Y:S02]  /*11f0*/  LEA R50, P5, R38, R36.reuse, 0x1 ;  /* 0x0000002426327211 */ /* 0x080fe400078a08ff */
[-C--:B------:R-:W-:Y:S01]  /*1200*/  LEA R48, P4, R40, R36.reuse, 0x1 ;  /* 0x0000002428307211 */ /* 0x080fe200078808ff */
[C---:B------:R-:W-:Y:S01]  /*1210*/  IMAD R66, R3.reuse, 0x2, R60 ;  /* 0x0000000203427824 */ /* 0x040fe200078e023c */
[-C--:B------:R-:W-:Y:S01]  /*1220*/  LEA.HI.X.SX32 R51, R38, R37.reuse, 0x1, P5 ;  /* 0x0000002526337211 */ /* 0x080fe200028f0eff */
[----:B------:R-:W-:Y:S01]  /*1230*/  LDTM.16dp32bit_t0_t15.x32 R4, tmem[UR12+0x100000] ;  /* 0x1000000c000479ee */ /* 0x000fe20008a80000 */
[----:B------:R-:W1:Y:S01]  /*1240*/  LDTM.16dp32bit_t16_t31.x32 R4, tmem[UR12+0x100020] ;  /* 0x1000200c000479ee */ /* 0x000e620008aa0000 */
[-C--:B------:R-:W-:Y:S01]  /*1250*/  LEA R46, P5, R42, R36.reuse, 0x1 ;  /* 0x000000242a2e7211 */ /* 0x080fe200078a08ff */
[----:B------:R-:W-:Y:S01]  /*1260*/  IMAD R68, R3, 0x2, R66 ;  /* 0x0000000203447824 */ /* 0x000fe200078e0242 */
[----:B------:R-:W-:Y:S01]  /*1270*/  LEA.HI.X.SX32 R49, R40, R37, 0x1, P4 ;  /* 0x0000002528317211 */ /* 0x000fe200020f0eff */
[----:B------:R-:W2:Y:S01]  /*1280*/  S2R R72, SR_TID.X ;  /* 0x0000000000487919 */ /* 0x000ea20000002100 */
[----:B------:R-:W-:-:S02]  /*1290*/  LEA R44, P4, R58, R36, 0x1 ;  /* 0x000000243a2c7211 */ /* 0x000fc400078808ff */
[-C--:B------:R-:W-:Y:S02]  /*12a0*/  LEA.HI.X.SX32 R47, R42, R37.reuse, 0x1, P5 ;  /* 0x000000252a2f7211 */ /* 0x080fe400028f0eff */
[-C--:B------:R-:W-:Y:S02]  /*12b0*/  LEA R42, P5, R60, R36.reuse, 0x1 ;  /* 0x000000243c2a7211 */ /* 0x080fe400078a08ff */
[-C--:B------:R-:W-:Y:S01]  /*12c0*/  LEA.HI.X.SX32 R45, R58, R37.reuse, 0x1, P4 ;  /* 0x000000253a2d7211 */ /* 0x080fe200020f0eff */
[----:B------:R-:W-:Y:S01]  /*12d0*/  IMAD R58, R3, 0x2, R68 ;  /* 0x00000002033a7824 */ /* 0x000fe200078e0244 */
[-C--:B------:R-:W-:Y:S02]  /*12e0*/  LEA R40, P4, R66, R36.reuse, 0x1 ;  /* 0x0000002442287211 */ /* 0x080fe400078808ff */
[----:B------:R-:W-:Y:S02]  /*12f0*/  LEA.HI.X.SX32 R43, R60, R37, 0x1, P5 ;  /* 0x000000253c2b7211 */ /* 0x000fe400028f0eff */
[----:B------:R-:W-:-:S02]  /*1300*/  LEA R38, P5, R68, R36, 0x1 ;  /* 0x0000002444267211 */ /* 0x000fc400078a08ff */
[-C--:B------:R-:W-:Y:S02]  /*1310*/  LEA.HI.X.SX32 R41, R66, R37.reuse, 0x1, P4 ;  /* 0x0000002542297211 */ /* 0x080fe400020f0eff */
[----:B------:R-:W-:Y:S02]  /*1320*/  LEA R36, P4, R58, R36, 0x1 ;  /* 0x000000243a247211 */ /* 0x000fe400078808ff */
[-C--:B------:R-:W-:Y:S01]  /*1330*/  LEA.HI.X.SX32 R39, R68, R37.reuse, 0x1, P5 ;  /* 0x0000002544277211 */ /* 0x080fe200028f0eff */
[----:B-1----:R-:W-:Y:S01]  /*1340*/  FMUL R6, R6, UR14 ;  /* 0x0000000e06067c20 */ /* 0x002fe20008400000 */
[----:B------:R-:W-:Y:S01]  /*1350*/  LOP3.LUT R3, R61, 0x5, RZ, 0xfc, !PT ;  /* 0x000000053d037812 */ /* 0x000fe200078efcff */
[----:B------:R-:W-:Y:S01]  /*1360*/  FMUL R8, R8, UR14 ;  /* 0x0000000e08087c20 */ /* 0x000fe20008400000 */
[----:B------:R-:W-:Y:S01]  /*1370*/  LEA.HI.X.SX32 R37, R58, R37, 0x1, P4 ;  /* 0x000000253a257211 */ /* 0x000fe200020f0eff */
[----:B------:R-:W-:Y:S01]  /*1380*/  FMUL R58, R7, UR14 ;  /* 0x0000000e073a7c20 */ /* 0x000fe20008400000 */
[C---:B------:R-:W-:Y:S01]  /*1390*/  LOP3.LUT R59, R61.reuse, 0x4, RZ, 0xfc, !PT ;  /* 0x000000043d3b7812 */ /* 0x040fe200078efcff */
[----:B------:R-:W-:Y:S01]  /*13a0*/  FMUL R10, R10, UR14 ;  /* 0x0000000e0a0a7c20 */ /* 0x000fe20008400000 */
[----:B------:R-:W-:Y:S01]  /*13b0*/  ISETP.GE.AND P4, PT, R0, R3, PT ;  /* 0x000000030000720c */ /* 0x000fe20003f86270 */
[----:B------:R-:W-:Y:S01]  /*13c0*/  FMUL R12, R12, UR14 ;  /* 0x0000000e0c0c7c20 */ /* 0x000fe20008400000 */
[----:B------:R-:W-:Y:S01]  /*13d0*/  FSEL R3, R6, -INF , P3 ;  /* 0xff80000006037808 */ /* 0x000fe20001800000 */
[----:B------:R-:W-:Y:S01]  /*13e0*/  FMUL R14, R14, UR14 ;  /* 0x0000000e0e0e7c20 */ /* 0x000fe20008400000 */
[----:B------:R-:W-:Y:S01]  /*13f0*/  LOP3.LUT R7, R61, 0x7, RZ, 0xfc, !PT ;  /* 0x000000073d077812 */ /* 0x000fe200078efcff */
[----:B------:R-:W-:Y:S01]  /*1400*/  FMUL R16, R16, UR14 ;  /* 0x0000000e10107c20 */ /* 0x000fe20008400000 */
[----:B------:R-:W-:Y:S01]  /*1410*/  FSEL R6, R58, -INF , P2 ;  /* 0xff8000003a067808 */ /* 0x000fe20001000000 */
[----:B------:R-:W-:Y:S01]  /*1420*/  FMUL R58, R9, UR14 ;  /* 0x0000000e093a7c20 */ /* 0x000fe20008400000 */
[----:B------:R-:W-:Y:S01]  /*1430*/  ISETP.GE.AND P5, PT, R0, R59, PT ;  /* 0x0000003b0000720c */ /* 0x000fe20003fa6270 */
[----:B------:R-:W-:Y:S01]  /*1440*/  FMUL R18, R18, UR14 ;  /* 0x0000000e12127c20 */ /* 0x000fe20008400000 */
[----:B------:R-:W-:Y:S01]  /*1450*/  LOP3.LUT R59, R61, 0x6, RZ, 0xfc, !PT ;  /* 0x000000063d3b7812 */ /* 0x000fe200078efcff */
[----:B------:R-:W-:Y:S01]  /*1460*/  FMUL R20, R20, UR14 ;  /* 0x0000000e14147c20 */ /* 0x000fe20008400000 */
[----:B------:R-:W-:Y:S01]  /*1470*/  ISETP.GE.AND P2, PT, R0, R7, PT ;  /* 0x000000070000720c */ /* 0x000fe20003f46270 */
[----:B------:R-:W-:Y:S01]  /*1480*/  FMUL R22, R22, UR14 ;  /* 0x0000000e16167c20 */ /* 0x000fe20008400000 */
[----:B------:R-:W-:Y:S01]  /*1490*/  FSEL R7, R8, -INF , P5 ;  /* 0xff80000008077808 */ /* 0x000fe20002800000 */
[----:B------:R-:W-:Y:S01]  /*14a0*/  FMUL R66, R23, UR14 ;  /* 0x0000000e17427c20 */ /* 0x000fe20008400000 */
[----:B------:R-:W-:Y:S01]  /*14b0*/  ISETP.GE.AND P3, PT, R0, R59, PT ;  /* 0x0000003b0000720c */ /* 0x000fe20003f66270 */
[----:B------:R-:W-:Y:S01]  /*14c0*/  FMUL R26, R26, UR14 ;  /* 0x0000000e1a1a7c20 */ /* 0x000fe20008400000 */
[----:B------:R-:W-:Y:S01]  /*14d0*/  LOP3.LUT R9, R61, 0x9, RZ, 0xfc, !PT ;  /* 0x000000093d097812 */ /* 0x000fe200078efcff */
[----:B------:R-:W-:Y:S01]  /*14e0*/  FMUL R27, R27, UR14 ;  /* 0x0000000e1b1b7c20 */ /* 0x000fe20008400000 */
[----:B------:R-:W-:Y:S01]  /*14f0*/  FSEL R8, R58, -INF , P4 ;  /* 0xff8000003a087808 */ /* 0x000fe20002000000 */
[----:B------:R-:W-:Y:S01]  /*1500*/  FMUL R58, R11, UR14 ;  /* 0x0000000e0b3a7c20 */ /* 0x000fe20008400000 */
[----:B------:R-:W-:Y:S01]  /*1510*/  LOP3.LUT R59, R61, 0x8, RZ, 0xfc, !PT ;  /* 0x000000083d3b7812 */ /* 0x000fe200078efcff */
[----:B------:R-:W-:Y:S01]  /*1520*/  FMUL R70, R4, UR14 ;  /* 0x0000000e04467c20 */ /* 0x000fe20008400000 */
[C---:B------:R-:W-:Y:S01]  /*1530*/  ISETP.GE.AND P4, PT, R0.reuse, R9, PT ;  /* 0x000000090000720c */ /* 0x040fe20003f86270 */
[----:B------:R-:W-:Y:S01]  /*1540*/  FMUL R71, R5, UR14 ;  /* 0x0000000e05477c20 */ /* 0x000fe20008400000 */
[----:B------:R-:W-:Y:S01]  /*1550*/  ISETP.GE.AND P5, PT, R0, R59, PT ;  /* 0x0000003b0000720c */ /* 0x000fe20003fa6270 */
[----:B------:R-:W-:Y:S01]  /*1560*/  FMUL R24, R24, UR14 ;  /* 0x0000000e18187c20 */ /* 0x000fe20008400000 */
[----:B------:R-:W-:Y:S01]  /*1570*/  FSEL R9, R10, -INF , P3 ;  /* 0xff8000000a097808 */ /* 0x000fe20001800000 */
[----:B------:R-:W-:Y:S01]  /*1580*/  FMUL R25, R25, UR14 ;  /* 0x0000000e19197c20 */ /* 0x000fe20008400000 */
[----:B------:R-:W-:-:S02]  /*1590*/  LOP3.LUT R59, R61, 0xa, RZ, 0xfc, !PT ;  /* 0x0000000a3d3b7812 */ /* 0x000fc400078efcff */
[----:B------:R-:W-:Y:S02]  /*15a0*/  LOP3.LUT R11, R61, 0xb, RZ, 0xfc, !PT ;  /* 0x0000000b3d0b7812 */ /* 0x000fe400078efcff */
[----:B------:R-:W-:Y:S01]  /*15b0*/  FSEL R10, R58, -INF , P2 ;  /* 0xff8000003a0a7808 */ /* 0x000fe20001000000 */
[----:B------:R-:W-:Y:S01]  /*15c0*/  FMUL R58, R13, UR14 ;  /* 0x0000000e0d3a7c20 */ /* 0x000fe20008400000 */
[C---:B------:R-:W-:Y:S02]  /*15d0*/  ISETP.GE.AND P3, PT, R0.reuse, R59, PT ;  /* 0x0000003b0000720c */ /* 0x040fe40003f66270 */
[----:B------:R-:W-:Y:S02]  /*15e0*/  ISETP.GE.AND P2, PT, R0, R11, PT ;  /* 0x0000000b0000720c */ /* 0x000fe40003f46270 */
[----:B------:R-:W-:Y:S02]  /*15f0*/  LOP3.LUT R59, R61, 0xc, RZ, 0xfc, !PT ;  /* 0x0000000c3d3b7812 */ /* 0x000fe400078efcff */
[----:B------:R-:W-:-:S02]  /*1600*/  FSEL R11, R12, -INF , P5 ;  /* 0xff8000000c0b7808 */ /* 0x000fc40002800000 */
        /* <DEDUP_REMOVED lines=11> */
[----:B------:R-:W-:Y:S02]  /*16c0*/  LOP3.LUT R59, R61, 0x10, RZ, 0xfc, !PT ;  /* 0x000000103d3b7812 */ /* 0x000fe400078efcff */
[----:B------:R-:W-:Y:S02]  /*16d0*/  ISETP.GE.AND P2, PT, R0, R15, PT ;  /* 0x0000000f0000720c */ /* 0x000fe40003f46270 */
[----:B------:R-:W-:-:S02]  /*16e0*/  FSEL R15, R16, -INF , P5 ;  /* 0xff800000100f7808 */ /* 0x000fc40002800000 */
[----:B------:R-:W-:Y:S02]  /*16f0*/  LOP3.LUT R17, R61, 0x11, RZ, 0xfc, !PT ;  /* 0x000000113d117812 */ /* 0x000fe400078efcff */
[----:B------:R-:W-:Y:S01]  /*1700*/  FSEL R16, R58, -INF , P4 ;  /* 0xff8000003a107808 */ /* 0x000fe20002000000 */
[----:B------:R-:W-:Y:S01]  /*1710*/  FMUL R58, R19, UR14 ;  /* 0x0000000e133a7c20 */ /* 0x000fe20008400000 */
[C---:B------:R-:W-:Y:S02]  /*1720*/  ISETP.GE.AND P5, PT, R0.reuse, R59, PT ;  /* 0x0000003b0000720c */ /* 0x040fe40003fa6270 */
[C---:B------:R-:W-:Y:S02]  /*1730*/  LOP3.LUT R59, R61.reuse, 0x12, RZ, 0xfc, !PT ;  /* 0x000000123d3b7812 */ /* 0x040fe400078efcff */
[----:B------:R-:W-:Y:S02]  /*1740*/  ISETP.GE.AND P4, PT, R0, R17, PT ;  /* 0x000000110000720c */ /* 0x000fe40003f86270 */
[----:B------:R-:W-:-:S02]  /*1750*/  LOP3.LUT R19, R61, 0x13, RZ, 0xfc, !PT ;  /* 0x000000133d137812 */ /* 0x000fc400078efcff */
[----:B------:R-:W-:Y:S02]  /*1760*/  FSEL R17, R18, -INF , P3 ;  /* 0xff80000012117808 */ /* 0x000fe40001800000 */
[----:B------:R-:W-:Y:S02]  /*1770*/  ISETP.GE.AND P3, PT, R0, R59, PT ;  /* 0x0000003b0000720c */ /* 0x000fe40003f66270 */
[----:B------:R-:W-:Y:S01]  /*1780*/  FSEL R18, R58, -INF , P2 ;  /* 0xff8000003a127808 */ /* 0x000fe20001000000 */
[----:B------:R-:W-:Y:S01]  /*1790*/  FMUL R58, R21, UR14 ;  /* 0x0000000e153a7c20 */ /* 0x000fe20008400000 */
[C---:B------:R-:W-:Y:S02]  /*17a0*/  LOP3.LUT R59, R61.reuse, 0x14, RZ, 0xfc, !PT ;  /* 0x000000143d3b7812 */ /* 0x040fe400078efcff */
[----:B------:R-:W-:Y:S02]  /*17b0*/  ISETP.GE.AND P2, PT, R0, R19, PT ;  /* 0x000000130000720c */ /* 0x000fe40003f46270 */
[----:B------:R-:W-:-:S02]  /*17c0*/  LOP3.LUT R21, R61, 0x15, RZ, 0xfc, !PT ;  /* 0x000000153d157812 */ /* 0x000fc400078efcff */
[----:B------:R-:W-:Y:S02]  /*17d0*/  FSEL R19, R20, -INF , P5 ;  /* 0xff80000014137808 */ /* 0x000fe40002800000 */
[----:B------:R-:W-:Y:S02]  /*17e0*/  ISETP.GE.AND P5, PT, R0, R59, PT ;  /* 0x0000003b0000720c */ /* 0x000fe40003fa6270 */
[----:B------:R-:W-:Y:S02]  /*17f0*/  FSEL R59, R58, -INF , P4 ;  /* 0xff8000003a3b7808 */ /* 0x000fe40002000000 */
[----:B------:R-:W-:Y:S02]  /*1800*/  ISETP.GE.AND P4, PT, R0, R21, PT ;  /* 0x000000150000720c */ /* 0x000fe40003f86270 */
[C---:B------:R-:W-:Y:S02]  /*1810*/  LOP3.LUT R21, R61.reuse, 0x16, RZ, 0xfc, !PT ;  /* 0x000000163d157812 */ /* 0x040fe400078efcff */
[----:B------:R-:W-:-:S02]  /*1820*/  LOP3.LUT R23, R61, 0x17, RZ, 0xfc, !PT ;  /* 0x000000173d177812 */ /* 0x000fc400078efcff */
[----:B------:R-:W-:Y:S02]  /*1830*/  FSEL R60, R22, -INF , P3 ;  /* 0xff800000163c7808 */ /* 0x000fe40001800000 */
[----:B------:R-:W-:Y:S02]  /*1840*/  FSEL R66, R66, -INF , P2 ;  /* 0xff80000042427808 */ /* 0x000fe40001000000 */
[C---:B------:R-:W-:Y:S02]  /*1850*/  ISETP.GE.AND P3, PT, R0.reuse, R21, PT ;  /* 0x000000150000720c */ /* 0x040fe40003f66270 */
[----:B------:R-:W-:Y:S02]  /*1860*/  ISETP.GE.AND P2, PT, R0, R23, PT ;  /* 0x000000170000720c */ /* 0x000fe40003f46270 */
[----:B------:R-:W-:Y:S02]  /*1870*/  FSEL R69, R26, -INF , P3 ;  /* 0xff8000001a457808 */ /* 0x000fe40001800000 */
[----:B------:R-:W-:-:S02]  /*1880*/  FSEL R4, R27, -INF , P2 ;  /* 0xff8000001b047808 */ /* 0x000fc40001000000 */
[CC--:B------:R-:W-:Y:S02]  /*1890*/  ISETP.GE.AND P3, PT, R0.reuse, R61.reuse, PT ;  /* 0x0000003d0000720c */ /* 0x0c0fe40003f66270 */
[----:B------:R-:W-:Y:S02]  /*18a0*/  ISETP.GT.AND P2, PT, R0, R61, PT ;  /* 0x0000003d0000720c */ /* 0x000fe40003f44270 */
[----:B------:R-:W-:Y:S02]  /*18b0*/  LOP3.LUT R5, R61, 0x1b, RZ, 0xfc, !PT ;  /* 0x0000001b3d057812 */ /* 0x000fe400078efcff */
[----:B------:R-:W-:Y:S02]  /*18c0*/  FSEL R70, R70, -INF , P3 ;  /* 0xff80000046467808 */ /* 0x000fe40001800000 */
[----:B------:R-:W-:Y:S02]  /*18d0*/  FSEL R71, R71, -INF , P2 ;  /* 0xff80000047477808 */ /* 0x000fe40001000000 */
[----:B------:R-:W-:-:S02]  /*18e0*/  ISETP.GE.AND P2, PT, R0, R5, PT ;  /* 0x000000050000720c */ /* 0x000fc40003f46270 */
[----:B------:R-:W-:Y:S02]  /*18f0*/  FMNMX3 R5, R70, R71, R3, !PT ;  /* 0x0000004746057276 */ /* 0x000fe40007800003 */
[----:B------:R-:W-:Y:S02]  /*1900*/  LOP3.LUT R21, R61, 0x18, RZ, 0xfc, !PT ;  /* 0x000000183d157812 */ /* 0x000fe400078efcff */
[----:B------:R-:W-:Y:S02]  /*1910*/  FMNMX3 R5, R5, R6, R7, !PT ;  /* 0x0000000605057276 */ /* 0x000fe40007800007 */
[----:B--2---:R-:W-:Y:S02]  /*1920*/  LOP3.LUT P6, RZ, R72, 0x7f, RZ, 0xc0, !PT ;  /* 0x0000007f48ff7812 */ /* 0x004fe400078cc0ff */
[----:B------:R-:W-:Y:S01]  /*1930*/  FMNMX3 R20, R5, R8, R9, !PT ;  /* 0x0000000805147276 */ /* 0x000fe20007800009 */
[----:B------:R-:W-:Y:S01]  /*1940*/  FMUL R5, R28, UR14 ;  /* 0x0000000e1c057c20 */ /* 0x000fe20008400000 */
[----:B------:R-:W-:-:S02]  /*1950*/  FSEL R67, R24, -INF , P5 ;  /* 0xff80000018437808 */ /* 0x000fc40002800000 */
[----:B------:R-:W-:Y:S02]  /*1960*/  FMNMX3 R20, R20, R10, R11, !PT ;  /* 0x0000000a14147276 */ /* 0x000fe4000780000b */
[----:B------:R-:W-:Y:S02]  /*1970*/  LOP3.LUT R23, R61, 0x19, RZ, 0xfc, !PT ;  /* 0x000000193d177812 */ /* 0x000fe400078efcff */
[----:B------:R-:W-:Y:S02]  /*1980*/  FMNMX3 R20, R20, R12, R13, !PT ;  /* 0x0000000c14147276 */ /* 0x000fe4000780000d */
[----:B------:R-:W-:Y:S01]  /*1990*/  ISETP.GE.AND P5, PT, R0, R21, PT ;  /* 0x000000150000720c */ /* 0x000fe20003fa6270 */
[----:B------:R-:W-:Y:S01]  /*19a0*/  FMUL R30, R30, UR14 ;  /* 0x0000000e1e1e7c20 */ /* 0x000fe20008400000 */
[----:B------:R-:W-:Y:S01]  /*19b0*/  FMNMX3 R20, R20, R14, R15, !PT ;  /* 0x0000000e14147276 */ /* 0x000fe2000780000f */
[----:B------:R-:W-:Y:S01]  /*19c0*/  FMUL R28, R29, UR14 ;  /* 0x0000000e1d1c7c20 */ /* 0x000fe20008400000 */
[----:B------:R-:W-:-:S02]  /*19d0*/  FSEL R68, R25, -INF , P4 ;  /* 0xff80000019447808 */ /* 0x000fc40002000000 */
[----:B------:R-:W-:Y:S01]  /*19e0*/  LOP3.LUT R73, R61, 0x1c, RZ, 0xfc, !PT ;  /* 0x0000001c3d497812 */ /* 0x000fe200078efcff */
[----:B------:R-:W-:Y:S01]  /*19f0*/  FMUL R32, R32, UR14 ;  /* 0x0000000e20207c20 */ /* 0x000fe20008400000 */
[----:B------:R-:W-:Y:S01]  /*1a00*/  FMNMX3 R20, R20, R16, R17, !PT ;  /* 0x0000001014147276 */ /* 0x000fe20007800011 */
[----:B------:R-:W-:Y:S01]  /*1a10*/  FMUL R33, R33, UR14 ;  /* 0x0000000e21217c20 */ /* 0x000fe20008400000 */
[----:B------:R-:W-:Y:S01]  /*1a20*/  LOP3.LUT R21, R61, 0x1a, RZ, 0xfc, !PT ;  /* 0x0000001a3d157812 */ /* 0x000fe200078efcff */
[----:B------:R-:W-:Y:S01]  /*1a30*/  FMUL R35, R35, UR14 ;  /* 0x0000000e23237c20 */ /* 0x000fe20008400000 */
[----:B------:R-:W-:Y:S01]  /*1a40*/  FMNMX3 R20, R20, R18, R19, !PT ;  /* 0x0000001214147276 */ /* 0x000fe20007800013 */
[----:B------:R-:W1:Y:S01]  /*1a50*/  @!P6 SYNCS.CCTL.IV [UR10+0x1000] ;  /* 0x00100000ff00e9b1 */ /* 0x000e62000800000a */
[----:B------:R-:W-:Y:S01]  /*1a60*/  ISETP.GE.AND P4, PT, R0, R23, PT ;  /* 0x000000170000720c */ /* 0x000fe20003f86270 */
[----:B------:R-:W-:Y:S01]  /*1a70*/  NOP ;  /* 0x0000000000007918 */ /* 0x000fe20000000000 */
[----:B------:R-:W-:-:S02]  /*1a80*/  FMNMX3 R72, R20, R59, R60, !PT ;  /* 0x0000003b14487276 */ /* 0x000fc4000780003c */
[----:B------:R-:W-:Y:S02]  /*1a90*/  LOP3.LUT R29, R61, 0x1d, RZ, 0xfc, !PT ;  /* 0x0000001d3d1d7812 */ /* 0x000fe400078efcff */
[----:B------:R-:W-:Y:S01]  /*1aa0*/  FMNMX3 R72, R72, R66, R67, !PT ;  /* 0x0000004248487276 */ /* 0x000fe20007800043 */
[----:B------:R-:W-:Y:S01]  /*1ab0*/  FMUL R20, R31, UR14 ;  /* 0x0000000e1f147c20 */ /* 0x000fe20008400000 */
[----:B------:R-:W-:Y:S02]  /*1ac0*/  ISETP.GE.AND P3, PT, R0, R21, PT ;  /* 0x000000150000720c */ /* 0x000fe40003f66270 */
[----:B------:R-:W-:Y:S02]  /*1ad0*/  FSEL R5, R5, -INF , P5 ;  /* 0xff80000005057808 */ /* 0x000fe40002800000 */
[----:B------:R-:W-:Y:S02]  /*1ae0*/  FMNMX3 R72, R72, R68, R69, !PT ;  /* 0x0000004448487276 */ /* 0x000fe40007800045 */
[----:B------:R-:W-:-:S02]  /*1af0*/  FSEL R28, R28, -INF , P4 ;  /* 0xff8000001c1c7808 */ /* 0x000fc40002000000 */
[C---:B------:R-:W-:Y:S02]  /*1b00*/  ISETP.GE.AND P5, PT, R0.reuse, R73, PT ;  /* 0x000000490000720c */ /* 0x040fe40003fa6270 */
[----:B------:R-:W-:Y:S02]  /*1b10*/  ISETP.GE.AND P4, PT, R0, R29, PT ;  /* 0x0000001d0000720c */ /* 0x000fe40003f86270 */
[C---:B------:R-:W-:Y:S02]  /*1b20*/  LOP3.LUT R31, R61.reuse, 0x1f, RZ, 0xfc, !PT ;  /* 0x0000001f3d1f7812 */ /* 0x040fe400078efcff */
[----:B------:R-:W-:Y:S02]  /*1b30*/  LOP3.LUT R73, R61, 0x1e, RZ, 0xfc, !PT ;  /* 0x0000001e3d497812 */ /* 0x000fe400078efcff */
[----:B------:R-:W-:Y:S02]  /*1b40*/  FSEL R29, R30, -INF , P3 ;  /* 0xff8000001e1d7808 */ /* 0x000fe40001800000 */
[----:B------:R-:W-:-:S02]  /*1b50*/  FMNMX3 R72, R72, R4, R5, !PT ;  /* 0x0000000448487276 */ /* 0x000fc40007800005 */
[----:B------:R-:W-:Y:S01]  /*1b60*/  FSEL R30, R20, -INF , P2 ;  /* 0xff800000141e7808 */ /* 0x000fe20001000000 */
[----:B------:R-:W-:Y:S01]  /*1b70*/  FMUL R20, R34, UR14 ;  /* 0x0000000e22147c20 */ /* 0x000fe20008400000 */
[C---:B------:R-:W-:Y:S02]  /*1b80*/  ISETP.GE.AND P2, PT, R0.reuse, R31, PT ;  /* 0x0000001f0000720c */ /* 0x040fe40003f46270 */
[----:B------:R-:W-:Y:S02]  /*1b90*/  ISETP.GE.AND P3, PT, R0, R73, PT ;  /* 0x000000490000720c */ /* 0x000fe40003f66270 */
[----:B------:R-:W-:Y:S02]  /*1ba0*/  FSEL R31, R32, -INF , P5 ;  /* 0xff800000201f7808 */ /* 0x000fe40002800000 */
[----:B------:R-:W-:Y:S02]  /*1bb0*/  FMNMX3 R72, R72, R28, R29, !PT ;  /* 0x0000001c48487276 */ /* 0x000fe4000780001d */
[----:B------:R-:W-:-:S02]  /*1bc0*/  FSEL R34, R33, -INF , P4 ;  /* 0xff80000021227808 */ /* 0x000fc40002000000 */
[----:B------:R-:W-:Y:S02]  /*1bd0*/  FSEL R32, R20, -INF , P3 ;  /* 0xff80000014207808 */ /* 0x000fe40001800000 */
[----:B------:R-:W-:Y:S02]  /*1be0*/  FMNMX3 R73, R72, R30, R31, !PT ;  /* 0x0000001e48497276 */ /* 0x000fe4000780001f */
[----:B------:R-:W-:Y:S02]  /*1bf0*/  FSEL R33, R35, -INF , P2 ;  /* 0xff80000023217808 */ /* 0x000fe40001000000 */
[----:B------:R-:W-:Y:S02]  /*1c00*/  FMNMX3 R20, R73, R34, R32, !PT ;  /* 0x0000002249147276 */ /* 0x000fe40007800020 */
[----:B------:R-:W-:Y:S02]  /*1c10*/  PRMT R21, RZ, 0x7610, R21 ;  /* 0x00007610ff157816 */ /* 0x000fe40000000015 */
[----:B------:R-:W-:-:S02]  /*1c20*/  FMNMX R72, R33, R20, !PT ;  /* 0x0000001421487209 */ /* 0x000fc40007800000 */
[----:B------:R-:W-:Y:S02]  /*1c30*/  PRMT R22, RZ, 0x7610, R22 ;  /* 0x00007610ff167816 */ /* 0x000fe40000000016 */
[----:B------:R-:W-:Y:S01]  /*1c40*/  PRMT R23, RZ, 0x7610, R23 ;  /* 0x00007610ff177816 */ /* 0x000fe20000000017 */
[----:B------:R-:W2:Y:S01]  /*1c50*/  SHFL.BFLY PT, R35, R72, 0x10, 0x1f ;  /* 0x0e001f0048237f89 */ /* 0x000ea200000e0000 */
[----:B------:R-:W-:Y:S02]  /*1c60*/  PRMT R24, RZ, 0x7610, R24 ;  /* 0x00007610ff187816 */ /* 0x000fe40000000018 */
[----:B------:R-:W-:Y:S01]  /*1c70*/  PRMT R25, RZ, 0x7610, R25 ;  /* 0x00007610ff197816 */ /* 0x000fe20000000019 */
[----:B------:R3:W5:Y:S01]  /*1c80*/  @P0 LDG.E.U16 R21, desc[UR20][R50.64] ;  /* 0x0000001432150981 */ /* 0x000762000c1e1500 */
[----:B------:R-:W-:Y:S02]  /*1c90*/  PRMT R26, RZ, 0x7610, R26 ;  /* 0x00007610ff1a7816 */ /* 0x000fe4000000001a */
[----:B------:R-:W-:Y:S01]  /*1ca0*/  PRMT R27, RZ, 0x7610, R27 ;  /* 0x00007610ff1b7816 */ /* 0x000fe2000000001b */
[----:B------:R3:W5:Y:S01]  /*1cb0*/  @P0 LDG.E.U16 R22, desc[UR20][R42.64] ;  /* 0x000000142a160981 */ /* 0x000762000c1e1500 */
[----:B------:R-:W-:-:S03]  /*1cc0*/  PRMT R58, RZ, 0x7610, R58 ;  /* 0x00007610ff3a7816 */ /* 0x000fc6000000003a */
[----:B------:R3:W5:Y:S04]  /*1cd0*/  @P0 LDG.E.U16 R23, desc[UR20][R48.64] ;  /* 0x0000001430170981 */ /* 0x000768000c1e1500 */
[----:B------:R3:W5:Y:S04]  /*1ce0*/  @P0 LDG.E.U16 R24, desc[UR20][R40.64] ;  /* 0x0000001428180981 */ /* 0x000768000c1e1500 */
[----:B------:R3:W5:Y:S01]  /*1cf0*/  @P0 LDG.E.U16 R25, desc[UR20][R46.64] ;  /* 0x000000142e190981 */ /* 0x000762000c1e1500 */
[----:B--2---:R-:W-:-:S03]  /*1d00*/  FMNMX3 R20, R72, -INF , R35, !PT ;  /* 0xff80000048147876 */ /* 0x004fc60007800023 */
[----:B------:R3:W5:Y:S02]  /*1d10*/  @P0 LDG.E.U16 R26, desc[UR20][R38.64] ;  /* 0x00000014261a0981 */ /* 0x000764000c1e1500 */
[--C-:B------:R-:W-:Y:S02]  /*1d20*/  FADD R70, R70, -R20.reuse ;  /* 0x8000001446467221 */ /* 0x100fe40000000000 */
[----:B------:R3:W5:Y:S02]  /*1d30*/  @P0 LDG.E.U16 R27, desc[UR20][R44.64] ;  /* 0x000000142c1b0981 */ /* 0x000764000c1e1500 */
[----:B------:R-:W-:Y:S01]  /*1d40*/  FMUL R35, R70, 1.4426950216293334961 ;  /* 0x3fb8aa3b46237820 */ /* 0x000fe20000400000 */
[--C-:B------:R-:W-:Y:S01]  /*1d50*/  FADD R70, R3, -R20.reuse ;  /* 0x8000001403467221 */ /* 0x100fe20000000000 */
[----:B------:R3:W5:Y:S03]  /*1d60*/  @P0 LDG.E.U16 R58, desc[UR20][R36.64] ;  /* 0x00000014243a0981 */ /* 0x000766000c1e1500 */
[----:B------:R-:W-:Y:S01]  /*1d70*/  FMUL R73, R70, 1.4426950216293334961 ;  /* 0x3fb8aa3b46497820 */ /* 0x000fe20000400000 */
[----:B------:R-:W-:-:S04]  /*1d80*/  FADD R70, R6, -R20 ;  /* 0x8000001406467221 */ /* 0x000fc80000000000 */
[----:B------:R-:W-:Y:S01]  /*1d90*/  FMUL R72, R70, 1.4426950216293334961 ;  /* 0x3fb8aa3b46487820 */ /* 0x000fe20000400000 */
[--C-:B------:R-:W-:Y:S01]  /*1da0*/  FADD R70, R7, -R20.reuse ;  /* 0x8000001407467221 */ /* 0x100fe20000000000 */
[----:B------:R-:W-:-:S03]  /*1db0*/  FADD R71, R71, -R20 ;  /* 0x8000001447477221 */ /* 0x000fc60000000000 */
[----:B------:R-:W-:Y:S01]  /*1dc0*/  FMUL R74, R70, 1.4426950216293334961 ;  /* 0x3fb8aa3b464a7820 */ /* 0x000fe20000400000 */
[----:B------:R-:W-:Y:S01]  /*1dd0*/  FADD R70, R8, -R20 ;  /* 0x8000001408467221 */ /* 0x000fe20000000000 */
[----:B------:R-:W-:-:S03]  /*1de0*/  FMUL R71, R71, 1.4426950216293334961 ;  /* 0x3fb8aa3b47477820 */ /* 0x000fc60000400000 */
[----:B------:R-:W-:Y:S01]  /*1df0*/  FMUL R75, R70, 1.4426950216293334961 ;  /* 0x3fb8aa3b464b7820 */ /* 0x000fe20000400000 */
[--C-:B------:R-:W-:Y:S01]  /*1e00*/  FADD R70, R9, -R20.reuse ;  /* 0x8000001409467221 */ /* 0x100fe20000000000 */
[----:B------:R2:W-:Y:S03]  /*1e10*/  MUFU.EX2 R3, R71 ;  /* 0x0000004700037308 */ /* 0x0005e60000000800 */
[----:B--2---:R-:W-:Y:S01]  /*1e20*/  FMUL R71, R70, 1.4426950216293334961 ;  /* 0x3fb8aa3b46477820 */ /* 0x004fe20000400000 */
[----:B------:R-:W-:-:S04]  /*1e30*/  FADD R70, R10, -R20 ;  /* 0x800000140a467221 */ /* 0x000fc80000000000 */
[----:B------:R2:W-:Y:S02]  /*1e40*/  MUFU.EX2 R6, R73 ;  /* 0x0000004900067308 */ /* 0x0005e40000000800 */
[----:B--2---:R-:W-:Y:S01]  /*1e50*/  FMUL R73, R70, 1.4426950216293334961 ;  /* 0x3fb8aa3b46497820 */ /* 0x004fe20000400000 */
[----:B------:R-:W-:-:S05]  /*1e60*/  FADD R70, R11, -R20 ;  /* 0x800000140b467221 */ /* 0x000fca0000000000 */
        /* <DEDUP_REMOVED lines=12> */
[----:B------:R-:W2:Y:S08]  /*1f30*/  MUFU.EX2 R35, R35 ;  /* 0x0000002300237308 */ /* 0x000eb00000000800 */
[----:B------:R4:W0:Y:S02]  /*1f40*/  MUFU.EX2 R11, R73 ;  /* 0x00000049000b7308 */ /* 0x0008240000000800 */
[----:B----4-:R-:W-:Y:S01]  /*1f50*/  FMUL R73, R70, 1.4426950216293334961 ;  /* 0x3fb8aa3b46497820 */ /* 0x010fe20000400000 */
[----:B------:R-:W-:-:S05]  /*1f60*/  FADD R70, R16, -R20 ;  /* 0x8000001410467221 */ /* 0x000fca0000000000 */
[----:B------:R4:W0:Y:S02]  /*1f70*/  MUFU.EX2 R12, R72 ;  /* 0x00000048000c7308 */ /* 0x0008240000000800 */
[----:B----4-:R-:W-:Y:S01]  /*1f80*/  FMUL R72, R70, 1.4426950216293334961 ;  /* 0x3fb8aa3b46487820 */ /* 0x010fe20000400000 */
[----:B------:R-:W-:-:S05]  /*1f90*/  FADD R70, R17, -R20 ;  /* 0x8000001411467221 */ /* 0x000fca0000000000 */
[----:B------:R4:W0:Y:S01]  /*1fa0*/  MUFU.EX2 R13, R74 ;  /* 0x0000004a000d7308 */ /* 0x0008220000000800 */
[----:B--2---:R-:W-:Y:S01]  /*1fb0*/  FADD R77, R35, R3 ;  /* 0x00000003234d7221 */ /* 0x004fe20000000000 */
[----:B----4-:R-:W-:Y:S01]  /*1fc0*/  FMUL R74, R70, 1.4426950216293334961 ;  /* 0x3fb8aa3b464a7820 */ /* 0x010fe20000400000 */
[----:B------:R-:W-:-:S05]  /*1fd0*/  FADD R70, R18, -R20 ;  /* 0x8000001412467221 */ /* 0x000fca0000000000 */
[----:B------:R2:W4:Y:S01]  /*1fe0*/  MUFU.EX2 R14, R75 ;  /* 0x0000004b000e7308 */ /* 0x0005220000000800 */
[----:B------:R-:W-:Y:S01]  /*1ff0*/  FADD R76, R6, R77 ;  /* 0x0000004d064c7221 */ /* 0x000fe20000000000 */
[----:B--2---:R-:W-:Y:S01]  /*2000*/  FMUL R75, R70, 1.4426950216293334961 ;  /* 0x3fb8aa3b464b7820 */ /* 0x004fe20000400000 */
[----:B------:R-:W-:-:S05]  /*2010*/  FADD R70, R19, -R20 ;  /* 0x8000001413467221 */ /* 0x000fca0000000000 */
[----:B------:R2:W0:Y:S08]  /*2020*/  MUFU.EX2 R15, R71 ;  /* 0x00000047000f7308 */ /* 0x0004300000000800 */
[----:B------:R0:W-:Y:S01]  /*2030*/  MUFU.EX2 R19, R75 ;  /* 0x0000004b00137308 */ /* 0x0001e20000000800 */
[----:B--2---:R-:W-:Y:S01]  /*2040*/  FMUL R71, R70, 1.4426950216293334961 ;  /* 0x3fb8aa3b46477820 */ /* 0x004fe20000400000 */
[----:B------:R-:W-:Y:S01]  /*2050*/  FADD R70, R59, -R20 ;  /* 0x800000143b467221 */ /* 0x000fe20000000000 */
[----:B0-----:R-:W-:-:S05]  /*2060*/  FADD R75, R7, R76 ;  /* 0x0000004c074b7221 */ /* 0x001fca0000000000 */
[----:B------:R0:W2:Y:S01]  /*2070*/  MUFU.EX2 R16, R73 ;  /* 0x0000004900107308 */ /* 0x0000a20000000800 */
[----:B------:R-:W-:Y:S01]  /*2080*/  FADD R76, R8, R75 ;  /* 0x0000004b084c7221 */ /* 0x000fe20000000000 */
[----:B0-----:R-:W-:Y:S01]  /*2090*/  FMUL R73, R70, 1.4426950216293334961 ;  /* 0x3fb8aa3b46497820 */ /* 0x001fe20000400000 */
[----:B------:R-:W-:-:S05]  /*20a0*/  FADD R70, R60, -R20 ;  /* 0x800000143c467221 */ /* 0x000fca0000000000 */
[----:B------:R0:W1:Y:S08]  /*20b0*/  MUFU.EX2 R17, R72 ;  /* 0x0000004800117308 */ /* 0x0000700000000800 */
[----:B------:R1:W-:Y:S01]  /*20c0*/  MUFU.EX2 R60, R73 ;  /* 0x00000049003c7308 */ /* 0x0003e20000000800 */
[----:B0-----:R-:W-:Y:S01]  /*20d0*/  FMUL R72, R70, 1.4426950216293334961 ;  /* 0x3fb8aa3b46487820 */ /* 0x001fe20000400000 */
[----:B------:R-:W-:Y:S01]  /*20e0*/  FADD R70, R66, -R20 ;  /* 0x8000001442467221 */ /* 0x000fe20000000000 */
[----:B-1----:R-:W-:-:S05]  /*20f0*/  FADD R73, R9, R76 ;  /* 0x0000004c09497221 */ /* 0x002fca0000000000 */
[----:B------:R0:W1:Y:S01]  /*2100*/  MUFU.EX2 R18, R74 ;  /* 0x0000004a00127308 */ /* 0x0000620000000800 */
[----:B------:R-:W-:-:S04]  /*2110*/  FADD R76, R10, R73 ;  /* 0x000000490a4c7221 */ /* 0x000fc80000000000 */
[----:B------:R-:W-:Y:S01]  /*2120*/  FADD R73, R11, R76 ;  /* 0x0000004c0b497221 */ /* 0x000fe20000000000 */
[----:B0-----:R-:W-:Y:S01]  /*2130*/  FMUL R74, R70, 1.4426950216293334961 ;  /* 0x3fb8aa3b464a7820 */ /* 0x001fe20000400000 */
[--C-:B------:R-:W-:Y:S01]  /*2140*/  FADD R70, R67, -R20.reuse ;  /* 0x8000001443467221 */ /* 0x100fe20000000000 */
[----:B------:R0:W1:Y:S01]  /*2150*/  MUFU.EX2 R59, R71 ;  /* 0x00000047003b7308 */ /* 0x0000620000000800 */
[----:B------:R-:W-:-:S07]  /*2160*/  FADD R4, R4, -R20 ;  /* 0x8000001404047221 */ /* 0x000fce0000000000 */
[----:B------:R1:W-:Y:S01]  /*2170*/  MUFU.EX2 R67, R74 ;  /* 0x0000004a00437308 */ /* 0x0003e20000000800 */
[----:B0-----:R-:W-:Y:S01]  /*2180*/  FMUL R71, R70, 1.4426950216293334961 ;  /* 0x3fb8aa3b46477820 */ /* 0x001fe20000400000 */
[----:B------:R-:W-:Y:S01]  /*2190*/  FADD R70, R68, -R20 ;  /* 0x8000001444467221 */ /* 0x000fe20000000000 */
[----:B-1----:R-:W-:-:S05]  /*21a0*/  FADD R74, R12, R73 ;  /* 0x000000490c4a7221 */ /* 0x002fca0000000000 */
[----:B------:R0:W-:Y:S01]  /*21b0*/  MUFU.EX2 R68, R71 ;  /* 0x0000004700447308 */ /* 0x0001e20000000800 */
[----:B------:R-:W-:Y:S01]  /*21c0*/  FADD R73, R13, R74 ;  /* 0x0000004a0d497221 */ /* 0x000fe20000000000 */
[----:B0-----:R-:W-:-:S03]  /*21d0*/  FMUL R71, R4, 1.4426950216293334961 ;  /* 0x3fb8aa3b04477820 */ /* 0x001fc60000400000 */
[----:B----4-:R-:W-:-:S03]  /*21e0*/  FADD R4, R14, R73 ;  /* 0x000000490e047221 */ /* 0x010fc60000000000 */
[----:B------:R0:W1:Y:S01]  /*21f0*/  MUFU.EX2 R66, R72 ;  /* 0x0000004800427308 */ /* 0x0000620000000800 */
[----:B------:R-:W-:Y:S01]  /*2200*/  FADD R73, R15, R4 ;  /* 0x000000040f497221 */ /* 0x000fe20000000000 */
[----:B0-----:R-:W-:Y:S01]  /*2210*/  FMUL R72, R70, 1.4426950216293334961 ;  /* 0x3fb8aa3b46487820 */ /* 0x001fe20000400000 */
[----:B------:R-:W-:-:S05]  /*2220*/  FADD R70, R69, -R20 ;  /* 0x8000001445467221 */ /* 0x000fca0000000000 */
[----:B------:R2:W0:Y:S02]  /*2230*/  MUFU.EX2 R69, R72 ;  /* 0x0000004800457308 */ /* 0x0004240000000800 */
[----:B--2---:R-:W-:-:S04]  /*2240*/  FADD R72, R16, R73 ;  /* 0x0000004910487221 */ /* 0x004fc80000000000 */
[----:B------:R-:W-:-:S04]  /*2250*/  FADD R73, R17, R72 ;  /* 0x0000004811497221 */ /* 0x000fc80000000000 */
[----:B------:R-:W-:-:S04]  /*2260*/  FADD R74, R18, R73 ;  /* 0x00000049124a7221 */ /* 0x000fc80000000000 */
[----:B------:R-:W-:Y:S01]  /*2270*/  FADD R74, R19, R74 ;  /* 0x0000004a134a7221 */ /* 0x000fe20000000000 */
[----:B------:R-:W-:-:S03]  /*2280*/  FMUL R70, R70, 1.4426950216293334961 ;  /* 0x3fb8aa3b46467820 */ /* 0x000fc60000400000 */
[----:B------:R-:W-:Y:S01]  /*2290*/  FADD R75, R59, R74 ;  /* 0x0000004a3b4b7221 */ /* 0x000fe20000000000 */
[----:B------:R-:W-:-:S03]  /*22a0*/  FADD R4, R28, -R20 ;  /* 0x800000141c047221 */ /* 0x000fc60000000000 */
[----:B------:R-:W-:Y:S01]  /*22b0*/  FADD R75, R60, R75 ;  /* 0x0000004b3c4b7221 */ /* 0x000fe20000000000 */
[----:B------:R-:W2:Y:S01]  /*22c0*/  MUFU.EX2 R70, R70 ;  /* 0x0000004600467308 */ /* 0x000ea20000000800 */
[--C-:B------:R-:W-:Y:S01]  /*22d0*/  FADD R5, R5, -R20.reuse ;  /* 0x8000001405057221 */ /* 0x100fe20000000000 */
[----:B------:R-:W-:Y:S01]  /*22e0*/  FMUL R72, R4, 1.4426950216293334961 ;  /* 0x3fb8aa3b04487820 */ /* 0x000fe20000400000 */
[----:B------:R-:W-:Y:S01]  /*22f0*/  FADD R4, R29, -R20 ;  /* 0x800000141d047221 */ /* 0x000fe20000000000 */
[----:B-1----:R-:W-:Y:S01]  /*2300*/  FADD R74, R66, R75 ;  /* 0x0000004b424a7221 */ /* 0x002fe20000000000 */
[----:B------:R-:W-:Y:S02]  /*2310*/  FMUL R5, R5, 1.4426950216293334961 ;  /* 0x3fb8aa3b05057820 */ /* 0x000fe40000400000 */
[----:B------:R-:W-:Y:S01]  /*2320*/  FMUL R73, R4, 1.4426950216293334961 ;  /* 0x3fb8aa3b04497820 */ /* 0x000fe20000400000 */
[----:B------:R-:W1:Y:S01]  /*2330*/  MUFU.EX2 R71, R71 ;  /* 0x0000004700477308 */ /* 0x000e620000000800 */
[----:B------:R-:W-:Y:S01]  /*2340*/  FADD R75, R67, R74 ;  /* 0x0000004a434b7221 */ /* 0x000fe20000000000 */
[----:B------:R-:W-:-:S03]  /*2350*/  FADD R4, R30, -R20 ;  /* 0x800000141e047221 */ /* 0x000fc60000000000 */
[----:B------:R-:W-:-:S03]  /*2360*/  FADD R74, R68, R75 ;  /* 0x0000004b444a7221 */ /* 0x000fc60000000000 */
[----:B------:R4:W1:Y:S01]  /*2370*/  MUFU.EX2 R28, R5 ;  /* 0x00000005001c7308 */ /* 0x0008620000000800 */
[----:B0-----:R-:W-:Y:S01]  /*2380*/  FADD R75, R69, R74 ;  /* 0x0000004a454b7221 */ /* 0x001fe20000000000 */
[----:B----4-:R-:W-:Y:S01]  /*2390*/  FMUL R5, R4, 1.4426950216293334961 ;  /* 0x3fb8aa3b04057820 */ /* 0x010fe20000400000 */
[----:B------:R-:W-:-:S05]  /*23a0*/  FADD R4, R31, -R20 ;  /* 0x800000141f047221 */ /* 0x000fca0000000000 */
[----:B------:R0:W4:Y:S01]  /*23b0*/  MUFU.EX2 R29, R72 ;  /* 0x00000048001d7308 */ /* 0x0001220000000800 */
[----:B--2---:R-:W-:-:S07]  /*23c0*/  FADD R74, R70, R75 ;  /* 0x0000004b464a7221 */ /* 0x004fce0000000000 */
[----:B------:R2:W1:Y:S01]  /*23d0*/  MUFU.EX2 R30, R73 ;  /* 0x00000049001e7308 */ /* 0x0004620000000800 */
[----:B0-----:R-:W-:Y:S01]  /*23e0*/  FMUL R72, R4, 1.4426950216293334961 ;  /* 0x3fb8aa3b04487820 */ /* 0x001fe20000400000 */
[----:B------:R-:W-:-:S06]  /*23f0*/  FADD R4, R34, -R20 ;  /* 0x8000001422047221 */ /* 0x000fcc0000000000 */
[----:B------:R1:W0:Y:S01]  /*2400*/  MUFU.EX2 R31, R5 ;  /* 0x00000005001f7308 */ /* 0x0002220000000800 */
[----:B--2---:R-:W-:Y:S01]  /*2410*/  FMUL R73, R4, 1.4426950216293334961 ;  /* 0x3fb8aa3b04497820 */ /* 0x004fe20000400000 */
[----:B------:R-:W-:Y:S01]  /*2420*/  FADD R4, R32, -R20 ;  /* 0x8000001420047221 */ /* 0x000fe20000000000 */
[----:B-1----:R-:W-:-:S05]  /*2430*/  FADD R5, R71, R74 ;  /* 0x0000004a47057221 */ /* 0x002fca0000000000 */
[----:B------:R1:W2:Y:S01]  /*2440*/  MUFU.EX2 R34, R72 ;  /* 0x0000004800227308 */ /* 0x0002a20000000800 */
[----:B------:R-:W-:Y:S01]  /*2450*/  FMUL R74, R4, 1.4426950216293334961 ;  /* 0x3fb8aa3b044a7820 */ /* 0x000fe20000400000 */
[----:B------:R-:W-:Y:S01]  /*2460*/  FADD R4, R33, -R20 ;  /* 0x8000001421047221 */ /* 0x000fe20000000000 */
[----:B------:R-:W-:-:S04]  /*2470*/  FADD R76, R28, R5 ;  /* 0x000000051c4c7221 */ /* 0x000fc80000000000 */
[----:B----4-:R-:W-:Y:S01]  /*2480*/  FADD R5, R29, R76 ;  /* 0x0000004c1d057221 */ /* 0x010fe20000000000 */
[----:B------:R-:W4:Y:S01]  /*2490*/  MUFU.EX2 R32, R73 ;  /* 0x0000004900207308 */ /* 0x000f220000000800 */
[----:B-1----:R-:W-:Y:S02]  /*24a0*/  FMUL R72, R4, 1.4426950216293334961 ;  /* 0x3fb8aa3b04487820 */ /* 0x002fe40000400000 */
[----:B------:R-:W-:-:S05]  /*24b0*/  FADD R4, R30, R5 ;  /* 0x000000051e047221 */ /* 0x000fca0000000000 */
[----:B------:R-:W1:Y:S01]  /*24c0*/  MUFU.EX2 R33, R74 ;  /* 0x0000004a00217308 */ /* 0x000e620000000800 */
[----:B0-----:R-:W-:Y:S01]  /*24d0*/  FADD R75, R31, R4 ;  /* 0x000000041f4b7221 */ /* 0x001fe20000000000 */
[----:B------:R-:W-:-:S06]  /*24e0*/  F2FP.F16.F32.PACK_AB R5, R7, R6 ;  /* 0x000000060705723e */ /* 0x000fcc00000000ff */
[----:B------:R-:W0:Y:S01]  /*24f0*/  MUFU.EX2 R72, R72 ;  /* 0x0000004800487308 */ /* 0x000e220000000800 */
[----:B--2---:R-:W-:Y:S01]  /*2500*/  FADD R75, R34, R75 ;  /* 0x0000004b224b7221 */ /* 0x004fe20000000000 */
[----:B------:R-:W-:Y:S02]  /*2510*/  F2FP.F16.F32.PACK_AB R6, R9, R8 ;  /* 0x000000080906723e */ /* 0x000fe400000000ff */
[----:B------:R-:W-:Y:S01]  /*2520*/  F2FP.F16.F32.PACK_AB R9, R15, R14 ;  /* 0x0000000e0f09723e */ /* 0x000fe200000000ff */
[----:B----4-:R-:W-:Y:S01]  /*2530*/  FADD R14, R32, R75 ;  /* 0x0000004b200e7221 */ /* 0x010fe20000000000 */
[----:B------:R-:W-:-:S03]  /*2540*/  F2FP.F16.F32.PACK_AB R4, R3, R35 ;  /* 0x000000230304723e */ /* 0x000fc600000000ff */
[----:B-1----:R-:W-:Y:S01]  /*2550*/  FADD R3, R33, R14 ;  /* 0x0000000e21037221 */ /* 0x002fe20000000000 */
[----:B------:R-:W-:Y:S02]  /*2560*/  F2FP.F16.F32.PACK_AB R7, R11, R10 ;  /* 0x0000000a0b07723e */ /* 0x000fe400000000ff */
[----:B------:R-:W-:Y:S01]  /*2570*/  F2FP.F16.F32.PACK_AB R10, R17, R16 ;  /* 0x00000010110a723e */ /* 0x000fe200000000ff */
[----:B0-----:R-:W-:Y:S01]  /*2580*/  FADD R3, R72, R3 ;  /* 0x0000000348037221 */ /* 0x001fe20000000000 */
[----:B------:R-:W-:Y:S02]  /*2590*/  F2FP.F16.F32.PACK_AB R16, R29, R28 ;  /* 0x0000001c1d10723e */ /* 0x000fe400000000ff */
[----:B------:R-:W-:Y:S02]  /*25a0*/  F2FP.F16.F32.PACK_AB R8, R13, R12 ;  /* 0x0000000c0d08723e */ /* 0x000fe400000000ff */
[----:B------:R3:W0:Y:S01]  /*25b0*/  SHFL.BFLY PT, R28, R3, 0x10, 0x1f ;  /* 0x0e001f00031c7f89 */ /* 0x00062200000e0000 */
[----:B------:R-:W-:-:S02]  /*25c0*/  F2FP.F16.F32.PACK_AB R11, R19, R18 ;  /* 0x00000012130b723e */ /* 0x000fc400000000ff */
[----:B------:R-:W-:Y:S02]  /*25d0*/  F2FP.F16.F32.PACK_AB R12, R60, R59 ;  /* 0x0000003b3c0c723e */ /* 0x000fe400000000ff */
[----:B------:R-:W-:Y:S02]  /*25e0*/  F2FP.F16.F32.PACK_AB R13, R67, R66 ;  /* 0x00000042430d723e */ /* 0x000fe400000000ff */
[----:B------:R-:W-:Y:S02]  /*25f0*/  F2FP.F16.F32.PACK_AB R14, R69, R68 ;  /* 0x00000044450e723e */ /* 0x000fe400000000ff */
[----:B------:R-:W-:Y:S02]  /*2600*/  F2FP.F16.F32.PACK_AB R15, R71, R70 ;  /* 0x00000046470f723e */ /* 0x000fe400000000ff */
[----:B------:R-:W-:Y:S02]  /*2610*/  F2FP.F16.F32.PACK_AB R17, R31, R30 ;  /* 0x0000001e1f11723e */ /* 0x000fe400000000ff */
[----:B------:R-:W-:-:S02]  /*2620*/  F2FP.F16.F32.PACK_AB R18, R32, R34 ;  /* 0x000000222012723e */ /* 0x000fc400000000ff */
[----:B------:R-:W-:Y:S01]  /*2630*/  F2FP.F16.F32.PACK_AB R19, R72, R33 ;  /* 0x000000214813723e */ /* 0x000fe200000000ff */
[----:B---3--:R-:W-:Y:S06]  /*2640*/  @!P0 BRA `(.L_x_9) ;  /* 0x0000000000088947 */ /* 0x008fec0003800000 */
[----:B------:R1:W-:Y:S01]  /*2650*/  STTM.16dp32bit_t0_t15.x16 tmem[UR12+0x10], R4 ;  /* 0x00001004000079ed */ /* 0x0003e20008a0000c */
[----:B------:R1:W-:Y:S02]  /*2660*/  STTM.16dp32bit_t16_t31.x16 tmem[UR12+0x20], R4 ;  /* 0x00002004000079ed */ /* 0x0003e40008a2000c */
.L_x_9:
[----:B-1----:R-:W-:Y:S01]  /*2670*/  LOP3.LUT R5, R2, 0x20, RZ, 0x3c, !PT ;  /* 0x0000002002057812 */ /* 0x002fe200078e3cff */
[----:B-----5:R-:W-:Y:S01]  /*2680*/  STS.U16 [R2+UR10+0x800], R21 ;  /* 0x0008001502007988 */ /* 0x020fe2000800040a */
[----:B------:R-:W-:-:S03]  /*2690*/  FADD R4, -R20, -INF ;  /* 0xff80000014047421 */ /* 0x000fc60000000100 */
[----:B------:R-:W-:Y:S01]  /*26a0*/  STS.U16 [R2+UR10+0xc00], R22 ;  /* 0x000c001602007988 */ /* 0x000fe2000800040a */
[----:B------:R-:W-:-:S03]  /*26b0*/  FMUL R12, R4, 1.4426950216293334961 ;  /* 0x3fb8aa3b040c7820 */ /* 0x000fc60000400000 */
[----:B------:R-:W-:Y:S03]  /*26c0*/  STS.U16 [R5+UR10+0x900], R23 ;  /* 0x0009001705007988 */ /* 0x000fe6000800040a */
[----:B------:R-:W1:Y:S01]  /*26d0*/  MUFU.EX2 R12, R12 ;  /* 0x0000000c000c7308 */ /* 0x000e620000000800 */
[----:B------:R2:W-:Y:S04]  /*26e0*/  STS.U16 [R5+UR10+0xd00], R24 ;  /* 0x000d001805007988 */ /* 0x0005e8000800040a */
[----:B------:R3:W-:Y:S04]  /*26f0*/  STS.U16 [R93+UR10+0xa00], R25 ;  /* 0x000a00195d007988 */ /* 0x0007e8000800040a */
[----:B------:R3:W-:Y:S04]  /*2700*/  STS.U16 [R93+UR10+0xe00], R26 ;  /* 0x000e001a5d007988 */ /* 0x0007e8000800040a */
[----:B------:R3:W-:Y:S04]  /*2710*/  STS.U16 [R88+UR10+0xb00], R27 ;  /* 0x000b001b58007988 */ /* 0x0007e8000800040a */
[----:B------:R3:W-:Y:S01]  /*2720*/  STS.U16 [R88+UR10+0xf00], R58 ;  /* 0x000f003a58007988 */ /* 0x0007e2000800040a */
[----:B------:R-:W4:Y:S02]  /*2730*/  FENCE.VIEW.ASYNC.T ;  /* 0x00000000000073c6 */ /* 0x000f240000000200 */
[----:B----4-:R-:W-:Y:S06]  /*2740*/  BAR.SYNC.DEFER_BLOCKING 0x0 ;  /* 0x0000000000007b1d */ /* 0x010fec0000010000 */
[----:B--2---:R-:W2:Y:S01]  /*2750*/  LDTM.16dp32bit_t0_t15.x8 R4, tmem[UR12] ;  /* 0x0000000c000479ee */ /* 0x004ea20008980000 */
[----:B------:R-:W4:Y:S01]  /*2760*/  LDTM.16dp32bit_t16_t31.x8 R4, tmem[UR12+0x8] ;  /* 0x0000080c000479ee */ /* 0x000f2200089a0000 */
[----:B------:R-:W-:Y:S01]  /*2770*/  NOP ;  /* 0x0000000000007918 */ /* 0x000fe20000000000 */
[----:B-1-3--:R-:W-:Y:S05]  /*2780*/  @!P0 BRA `(.L_x_10) ;  /* 0x0000000000288947 */ /* 0x00afea0003800000 */
[C---:B--2-4-:R-:W-:Y:S01]  /*2790*/  FMUL R4, R12.reuse, R4 ;  /* 0x000000040c047220 */ /* 0x054fe20000400000 */
[C---:B------:R-:W-:Y:S01]  /*27a0*/  FMUL R5, R12.reuse, R5 ;  /* 0x000000050c057220 */ /* 0x040fe20000400000 */
[C---:B------:R-:W-:Y:S01]  /*27b0*/  FMUL R6, R12.reuse, R6 ;  /* 0x000000060c067220 */ /* 0x040fe20000400000 */
[C---:B------:R-:W-:Y:S01]  /*27c0*/  FMUL R7, R12.reuse, R7 ;  /* 0x000000070c077220 */ /* 0x040fe20000400000 */
[C---:B------:R-:W-:Y:S01]  /*27d0*/  FMUL R8, R12.reuse, R8 ;  /* 0x000000080c087220 */ /* 0x040fe20000400000 */
[C---:B------:R-:W-:Y:S01]  /*27e0*/  FMUL R9, R12.reuse, R9 ;  /* 0x000000090c097220 */ /* 0x040fe20000400000 */
[C---:B------:R-:W-:Y:S01]  /*27f0*/  FMUL R10, R12.reuse, R10 ;  /* 0x0000000a0c0a7220 */ /* 0x040fe20000400000 */
[----:B------:R-:W-:-:S04]  /*2800*/  FMUL R11, R12, R11 ;  /* 0x0000000b0c0b7220 */ /* 0x000fc80000400000 */
[----:B------:R1:W-:Y:S01]  /*2810*/  STTM.16dp32bit_t0_t15.x8 tmem[UR12], R4 ;  /* 0x00000004000079ed */ /* 0x0003e2000898000c */
[----:B------:R1:W-:Y:S02]  /*2820*/  STTM.16dp32bit_t16_t31.x8 tmem[UR12+0x8], R4 ;  /* 0x00000804000079ed */ /* 0x0003e400089a000c */
.L_x_10:
[----:B----4-:R-:W3:Y:S02]  /*2830*/  FENCE.VIEW.ASYNC.T ;  /* 0x00000000000073c6 */ /* 0x010ee40000000200 */
[----:B---3--:R-:W-:Y:S01]  /*2840*/  BAR.SYNC.DEFER_BLOCKING 0x0 ;  /* 0x0000000000007b1d */ /* 0x008fe20000010000 */
[----:B0-----:R-:W-:Y:S01]  /*2850*/  FADD R3, R3, R28 ;  /* 0x0000001c03037221 */ /* 0x001fe20000000000 */
[----:B------:R-:W-:Y:S02]  /*2860*/  UISETP.GE.AND UP2, UPT, UR11, 0x1, UPT ;  /* 0x000000010b00788c */ /* 0x000fe4000bf46270 */
[----:B------:R-:W-:Y:S01]  /*2870*/  UIADD3 UR14, UPT, UPT, UR9, 0x10, URZ ;  /* 0x00000010090e7890 */ /* 0x000fe2000fffe0ff */
[----:B------:R-:W-:Y:S01]  /*2880*/  FADD R3, R12, R3 ;  /* 0x000000030c037221 */ /* 0x000fe20000000000 */
[----:B------:R0:W-:Y:S06]  /*2890*/  MEMBAR.ALL.CTA ;  /* 0x0000000000007992 */ /* 0x0001ec0000008000 */
[----:B0-----:R-:W0:Y:S02]  /*28a0*/  FENCE.VIEW.ASYNC.S ;  /* 0x00000000000073c6 */ /* 0x001e240000000000 */
[----:B0-----:R-:W-:Y:S06]  /*28b0*/  BAR.SYNC.DEFER_BLOCKING 0x0 ;  /* 0x0000000000007b1d */ /* 0x001fec0000010000 */
[----:B------:R-:W-:Y:S05]  /*28c0*/  @!P1 BRA `(.L_x_11) ;  /* 0x0000000000749947 */ /* 0x000fea0003800000 */
[----:B------:R-:W-:Y:S02]  /*28d0*/  UIADD3 UR4, UPT, UPT, UR10, 0x800, URZ ;  /* 0x000008000a047890 */ /* 0x000fe4000fffe0ff */
[----:B------:R-:W-:Y:S02]  /*28e0*/  UIADD3 UR18, UPT, UPT, UR9, 0x18, URZ ;  /* 0x0000001809127890 */ /* 0x000fe4000fffe0ff */
[----:B------:R-:W-:Y:S02]  /*28f0*/  USHF.R.U32.HI UR4, URZ, 0x4, UR4 ;  /* 0x00000004ff047899 */ /* 0x000fe40008011604 */
[----:B------:R-:W-:Y:S02]  /*2900*/  UIADD3 UR19, UPT, UPT, UR9, 0x20, URZ ;  /* 0x0000002009137890 */ /* 0x000fe4000fffe0ff */
[----:B------:R-:W-:Y:S02]  /*2910*/  USGXT.U32 UR16, UR4, 0xe ;  /* 0x0000000e0410789a */ /* 0x000fe40008000000 */
[----:B------:R-:W-:-:S02]  /*2920*/  UIADD3 UR24, UPT, UPT, UR9, 0x28, URZ ;  /* 0x0000002809187890 */ /* 0x000fc4000fffe0ff */
[----:B------:R-:W-:Y:S01]  /*2930*/  UIADD3 UR30, UP3, UPT, UR16, 0x2, URZ ;  /* 0x00000002101e7890 */ /* 0x000fe2000ff7e0ff */
[----:B------:R-:W-:Y:S01]  /*2940*/  UMOV UR4, URZ ;  /* 0x000000ff00047c82 */ /* 0x000fe20008000000 */
[----:B------:R-:W-:Y:S02]  /*2950*/  UMOV UR32, 0x0 ;  /* 0x0000000000207882 */ /* 0x000fe40000000000 */
[----:B------:R-:W-:Y:S01]  /*2960*/  UIADD3.X UR31, UPT, UPT, UR4, 0x40004040, URZ, UP3, !UPT ;  /* 0x40004040041f7890 */ /* 0x000fe20009ffe4ff */
[----:B------:R-:W-:Y:S01]  /*2970*/  UMOV UR33, 0x4040010 ;  /* 0x0404001000217882 */ /* 0x000fe20000000000 */
[----:B------:R-:W-:Y:S02]  /*2980*/  UMOV UR17, 0x40004040 ;  /* 0x4000404000117882 */ /* 0x000fe40000000000 */
[----:B------:R-:W-:Y:S01]  /*2990*/  UIADD3.64 UR22, UPT, UPT, UR30, 0x2, URZ ;  /* 0x000000021e167897 */ /* 0x000fe2000fffe0ff */
[----:B------:R0:W-:Y:S01]  /*29a0*/  UTCHMMA tmem[UR14], gdesc[UR16], tmem[UR9], tmem[UR32], idesc[UR33], UPT ;  /* 0x00ff20100e0079ea */ /* 0x0001e2000b800009 */
[----:B------:R-:W-:Y:S01]  /*29b0*/  UIADD3.64 UR26, UPT, UPT, UR30, 0x4, URZ ;  /* 0x000000041e1a7897 */ /* 0x000fe2000fffe0ff */
[----:B------:R-:W-:Y:S01]  /*29c0*/  UMOV UR34, 0x0 ;  /* 0x0000000000227882 */ /* 0x000fe20000000000 */
[----:B------:R-:W-:Y:S01]  /*29d0*/  UMOV UR35, 0x4040010 ;  /* 0x0404001000237882 */ /* 0x000fe20000000000 */
[----:B------:R-:W-:Y:S01]  /*29e0*/  UMOV UR36, 0x0 ;  /* 0x0000000000247882 */ /* 0x000fe20000000000 */
[----:B------:R-:W-:Y:S01]  /*29f0*/  UMOV UR37, 0x4040010 ;  /* 0x0404001000257882 */ /* 0x000fe20000000000 */
[----:B------:R-:W-:Y:S01]  /*2a00*/  UMOV UR4, UR13 ;  /* 0x0000000d00047c82 */ /* 0x000fe20008000000 */
[----:B------:R-:W-:Y:S01]  /*2a10*/  UMOV UR5, URZ ;  /* 0x000000ff00057c82 */ /* 0x000fe20008000000 */
[----:B------:R-:W-:Y:S01]  /*2a20*/  UMOV UR38, 0x0 ;  /* 0x0000000000267882 */ /* 0x000fe20000000000 */
[----:B------:R-:W-:Y:S01]  /*2a30*/  UMOV UR39, 0x4040010 ;  /* 0x0404001000277882 */ /* 0x000fe20000000000 */
[----:B------:R0:W-:Y:S01]  /*2a40*/  UTCHMMA tmem[UR18], gdesc[UR30], tmem[UR9], tmem[UR34], idesc[UR35], UPT ;  /* 0x00ff221e120079ea */ /* 0x0001e2000b800009 */
[----:B------:R-:W-:Y:S01]  /*2a50*/  UMOV UR4, UR4 ;  /* 0x0000000400047c82 */ /* 0x000fe20008000000 */
[----:B------:R0:W-:Y:S01]  /*2a60*/  UTCHMMA tmem[UR19], gdesc[UR22], tmem[UR9], tmem[UR36], idesc[UR37], UPT ;  /* 0x00ff2416130079ea */ /* 0x0001e2000b800009 */
[----:B------:R0:W-:Y:S01]  /*2a70*/  UTCHMMA tmem[UR24], gdesc[UR26], tmem[UR9], tmem[UR38], idesc[UR39], UPT ;  /* 0x00ff261a180079ea */ /* 0x0001e2000b800009 */
[----:B------:R0:W-:Y:S01]  /*2a80*/  UTCBAR [UR4], URZ ;  /* 0x000000ff040073e9 */ /* 0x0001e200080000ff */
[----:B------:R-:W-:Y:S01]  /*2a90*/  NOP ;  /* 0x0000000000007918 */ /* 0x000fe20000000000 */
.L_x_11:
[----:B------:R-:W-:Y:S01]  /*2aa0*/  FSEL R20, R20, -INF , P0 ;  /* 0xff80000014147808 */ /* 0x000fe20000000000 */
[----:B0-----:R-:W-:Y:S01]  /*2ab0*/  UMOV UR4, URZ ;  /* 0x000000ff00047c82 */ /* 0x001fe20008000000 */
[----:B------:R-:W-:Y:S01]  /*2ac0*/  FSEL R3, R3, 1, P0 ;  /* 0x3f80000003037808 */ /* 0x000fe20000000000 */
[----:B------:R-:W-:Y:S06]  /*2ad0*/  BRA.U !UP2, `(.L_x_12) ;  /* 0x000000210a807547 */ /* 0x000fec000b800000 */
[----:B------:R-:W-:Y:S01]  /*2ae0*/  UIADD3 UR4, UPT, UPT, UR10, 0x1800, URZ ;  /* 0x000018000a047890 */ /* 0x000fe2000fffe0ff */
[----:B------:R-:W-:Y:S01]  /*2af0*/  IMAD.MOV.U32 R66, RZ, RZ, R20 ;  /* 0x000000ffff427224 */ /* 0x000fe200078e0014 */
[----:B------:R-:W-:Y:S01]  /*2b00*/  USHF.L.U32 UR23, UR15, 0x6, URZ ;  /* 0x000000060f177899 */ /* 0x000fe200080006ff */
[----:B------:R-:W-:Y:S01]  /*2b10*/  IMAD.MOV.U32 R67, RZ, RZ, RZ ;  /* 0x000000ffff437224 */ /* 0x000fe200078e00ff */
[----:B------:R-:W-:Y:S01]  /*2b20*/  USHF.R.U32.HI UR4, URZ, 0x4, UR4 ;  /* 0x00000004ff047899 */ /* 0x000fe20008011604 */
[----:B------:R-:W-:Y:S01]  /*2b30*/  IMAD.MOV.U32 R59, RZ, RZ, RZ ;  /* 0x000000ffff3b7224 */ /* 0x000fe200078e00ff */
[----:B------:R-:W-:Y:S01]  /*2b40*/  USHF.L.U32 UR24, UR7, 0x6, URZ ;  /* 0x0000000607187899 */ /* 0x000fe200080006ff */
[----:B------:R-:W-:Y:S01]  /*2b50*/  IMAD.MOV.U32 R18, RZ, RZ, RZ ;  /* 0x000000ffff127224 */ /* 0x000fe200078e00ff */
[----:B------:R-:W-:Y:S01]  /*2b60*/  USGXT.U32 UR22, UR4, 0xe ;  /* 0x0000000e0416789a */ /* 0x000fe20008000000 */
[----:B------:R-:W-:Y:S01]  /*2b70*/  IMAD.U32 R58, RZ, RZ, UR23 ;  /* 0x00000017ff3a7e24 */ /* 0x000fe2000f8e00ff */
[----:B------:R-:W-:-:S02]  /*2b80*/  USHF.R.U32.HI UR27, URZ, 0x4, UR10 ;  /* 0x00000004ff1b7899 */ /* 0x000fc4000801160a */
[----:B------:R-:W-:Y:S01]  /*2b90*/  UIADD3 UR30, UP3, UPT, UR22, 0x2, URZ ;  /* 0x00000002161e7890 */ /* 0x000fe2000ff7e0ff */
[----:B------:R-:W-:Y:S01]  /*2ba0*/  UMOV UR4, URZ ;  /* 0x000000ff00047c82 */ /* 0x000fe20008000000 */
[----:B------:R-:W-:Y:S02]  /*2bb0*/  USHF.R.U32.HI UR15, URZ, 0x4, UR6 ;  /* 0x00000004ff0f7899 */ /* 0x000fe40008011606 */
[----:B------:R-:W-:Y:S02]  /*2bc0*/  UIADD3.X UR31, UPT, UPT, UR4, 0x40004040, URZ, UP3, !UPT ;  /* 0x40004040041f7890 */ /* 0x000fe40009ffe4ff */
[----:B------:R-:W-:Y:S01]  /*2bd0*/  UISETP.NE.U32.AND UP2, UPT, UR25, URZ, UPT ;  /* 0x000000ff1900728c */ /* 0x000fe2000bf45070 */
[----:B------:R-:W0:Y:S02]  /*2be0*/  LDCU UR38, c[0x0][0x3a8] ;  /* 0x00007500ff2677ac */ /* 0x000e240008000800 */
[----:B------:R-:W-:Y:S01]  /*2bf0*/  UMOV UR25, 0x1 ;  /* 0x0000000100197882 */ /* 0x000fe20000000000 */
[----:B------:R-:W-:-:S02]  /*2c00*/  USGXT.U32 UR27, UR27, 0xe ;  /* 0x0000000e1b1b789a */ /* 0x000fc40008000000 */
[----:B------:R-:W-:Y:S02]  /*2c10*/  USGXT.U32 UR15, UR15, 0xe ;  /* 0x0000000e0f0f789a */ /* 0x000fe40008000000 */
[----:B------:R-:W-:Y:S02]  /*2c20*/  UIADD3.64 UR32, UPT, UPT, UR30, 0x2, URZ ;  /* 0x000000021e207897 */ /* 0x000fe4000fffe0ff */
[----:B------:R-:W-:Y:S01]  /*2c30*/  UIADD3.64 UR34, UPT, UPT, UR30, 0x4, URZ ;  /* 0x000000041e227897 */ /* 0x000fe2000fffe0ff */
[----:B------:R-:W-:Y:S01]  /*2c40*/  UMOV UR5, URZ ;  /* 0x000000ff00057c82 */ /* 0x000fe20008000000 */
[----:B------:R-:W-:-:S10]  /*2c50*/  UMOV UR26, UR24 ;  /* 0x00000018001a7c82 */ /* 0x000fd40008000000 */
.L_x_17:
[----:B-12---:R-:W-:Y:S02]  /*2c60*/  IMAD.U32 R5, RZ, RZ, UR26 ;  /* 0x0000001aff057e24 */ /* 0x006fe4000f8e00ff */
[----:B------:R-:W-:Y:S02]  /*2c70*/  IMAD.U32 R7, RZ, RZ, UR26 ;  /* 0x0000001aff077e24 */ /* 0x000fe4000f8e00ff */
[----:B------:R-:W-:-:S04]  /*2c80*/  IMAD.WIDE R4, R5, 0x2, R86 ;  /* 0x0000000205047825 */ /* 0x000fc800078e0256 */
[----:B------:R-:W-:Y:S01]  /*2c90*/  IMAD.U32 R9, RZ, RZ, UR26 ;  /* 0x0000001aff097e24 */ /* 0x000fe2000f8e00ff */
[----:B------:R1:W2:Y:S01]  /*2ca0*/  LDG.E.U16 R19, desc[UR20][R4.64] ;  /* 0x0000001404137981 */ /* 0x0002a2000c1e1500 */
[----:B------:R-:W-:Y:S02]  /*2cb0*/  IMAD.U32 R11, RZ, RZ, UR26 ;  /* 0x0000001aff0b7e24 */ /* 0x000fe4000f8e00ff */
[----:B------:R-:W-:Y:S02]  /*2cc0*/  IMAD.U32 R13, RZ, RZ, UR26 ;  /* 0x0000001aff0d7e24 */ /* 0x000fe4000f8e00ff */
[----:B------:R-:W-:Y:S02]  /*2cd0*/  IMAD.U32 R15, RZ, RZ, UR26 ;  /* 0x0000001aff0f7e24 */ /* 0x000fe4000f8e00ff */
[----:B------:R-:W-:Y:S02]  /*2ce0*/  IMAD.U32 R17, RZ, RZ, UR26 ;  /* 0x0000001aff117e24 */ /* 0x000fe4000f8e00ff */
[----:B-1----:R-:W-:-:S02]  /*2cf0*/  IMAD.U32 R5, RZ, RZ, UR26 ;  /* 0x0000001aff057e24 */ /* 0x002fc4000f8e00ff */
[----:B------:R-:W-:-:S04]  /*2d00*/  IMAD.WIDE R6, R7, 0x2, R84 ;  /* 0x0000000207067825 */ /* 0x000fc800078e0254 */
[----:B------:R-:W-:Y:S02]  /*2d10*/  IMAD.WIDE R8, R9, 0x2, R82 ;  /* 0x0000000209087825 */ /* 0x000fe400078e0252 */
[----:B------:R-:W3:Y:S02]  /*2d20*/  LDG.E.U16 R7, desc[UR20][R6.64] ;  /* 0x0000001406077981 */ /* 0x000ee4000c1e1500 */
[----:B------:R-:W-:Y:S02]  /*2d30*/  IMAD.WIDE R10, R11, 0x2, R64 ;  /* 0x000000020b0a7825 */ /* 0x000fe400078e0240 */
[----:B------:R-:W4:Y:S02]  /*2d40*/  LDG.E.U16 R9, desc[UR20][R8.64] ;  /* 0x0000001408097981 */ /* 0x000f24000c1e1500 */
[----:B------:R-:W-:Y:S02]  /*2d50*/  IMAD.WIDE R12, R13, 0x2, R62 ;  /* 0x000000020d0c7825 */ /* 0x000fe400078e023e */
[----:B------:R-:W5:Y:S02]  /*2d60*/  LDG.E.U16 R11, desc[UR20][R10.64] ;  /* 0x000000140a0b7981 */ /* 0x000f64000c1e1500 */
[----:B------:R-:W-:-:S02]  /*2d70*/  IMAD.WIDE R14, R15, 0x2, R56 ;  /* 0x000000020f0e7825 */ /* 0x000fc400078e0238 */
[----:B------:R-:W5:Y:S02]  /*2d80*/  LDG.E.U16 R13, desc[UR20][R12.64] ;  /* 0x000000140c0d7981 */ /* 0x000f64000c1e1500 */
[----:B------:R-:W-:Y:S02]  /*2d90*/  IMAD.WIDE R4, R5, 0x2, R54 ;  /* 0x0000000205047825 */ /* 0x000fe400078e0236 */
[----:B------:R-:W5:Y:S02]  /*2da0*/  LDG.E.U16 R15, desc[UR20][R14.64] ;  /* 0x000000140e0f7981 */ /* 0x000f64000c1e1500 */
[----:B------:R-:W-:Y:S02]  /*2db0*/  IMAD.WIDE R16, R17, 0x2, R52 ;  /* 0x0000000211107825 */ /* 0x000fe400078e0234 */
[----:B------:R-:W5:Y:S04]  /*2dc0*/  LDG.E.U16 R5, desc[UR20][R4.64] ;  /* 0x0000001404057981 */ /* 0x000f68000c1e1500 */
[----:B------:R-:W5:Y:S01]  /*2dd0*/  LDG.E.U16 R17, desc[UR20][R16.64] ;  /* 0x0000001410117981 */ /* 0x000f62000c1e1500 */
[----:B------:R-:W1:Y:S01]  /*2de0*/  S2R R20, SR_TID.X ;  /* 0x0000000000147919 */ /* 0x000e620000002100 */
[----:B------:R-:W-:-:S02]  /*2df0*/  UMOV UR6, 0x1 ;  /* 0x0000000100067882 */ /* 0x000fc40000000000 */
[----:B------:R-:W-:-:S04]  /*2e00*/  @!UP1 UIADD3 UR6, UPT, UPT, -UR6, 0x100000, URZ ;  /* 0x0010000006069890 */ /* 0x000fc8000fffe1ff */
[----:B------:R-:W-:Y:S02]  /*2e10*/  @!UP1 USHF.L.U32 UR7, UR6, 0xb, URZ ;  /* 0x0000000b06079899 */ /* 0x000fe400080006ff */
[----:B------:R-:W-:Y:S01]  /*2e20*/  @!UP1 USHF.L.U32 UR6, UR6, 0x1, URZ ;  /* 0x0000000106069899 */ /* 0x000fe200080006ff */
[----:B------:R-:W-:Y:S02]  /*2e30*/  IADD3 R75, P3, PT, R61, R59, RZ ;  /* 0x0000003b3d4b7210 */ /* 0x000fe40007f7e0ff */
[----:B-1----:R-:W-:-:S13]  /*2e40*/  LOP3.LUT P6, RZ, R20, 0x7f, RZ, 0xc0, !PT ;  /* 0x0000007f14ff7812 */ /* 0x002fda00078cc0ff */
[----:B------:R-:W-:Y:S01]  /*2e50*/  VOTEU.ALL UP3, P6 ;  /* 0x0000000000ff7886 */ /* 0x000fe20003060000 */
[----:B------:R-:W-:Y:S01]  /*2e60*/  IADD3 R59, P0, PT, R59, 0x40, RZ ;  /* 0x000000403b3b7810 */ /* 0x000fe20007f1e0ff */
[----:B------:R-:W-:Y:S01]  /*2e70*/  IMAD.X R72, RZ, RZ, R18, P3 ;  /* 0x000000ffff487224 */ /* 0x000fe200018e0612 */
[----:B------:R-:W-:-:S03]  /*2e80*/  IADD3 R21, P2, PT, R75, 0x42, RZ ;  /* 0x000000424b157810 */ /* 0x000fc60007f5e0ff */
[----:B------:R-:W-:Y:S01]  /*2e90*/  IMAD.X R60, RZ, RZ, R18, P0 ;  /* 0x000000ffff3c7224 */ /* 0x000fe200000e0612 */
[----:B------:R-:W-:Y:S02]  /*2ea0*/  IADD3 R23, P1, PT, R75, 0x43, RZ ;  /* 0x000000434b177810 */ /* 0x000fe40007f3e0ff */
[-C--:B------:R-:W-:Y:S02]  /*2eb0*/  ISETP.GT.U32.AND P5, PT, R21, R0.reuse, PT ;  /* 0x000000001500720c */ /* 0x080fe40003fa4070 */
[----:B------:R-:W-:Y:S01]  /*2ec0*/  ISETP.GT.U32.AND P4, PT, R23, R0, PT ;  /* 0x000000001700720c */ /* 0x000fe20003f84070 */
[----:B--2---:R1:W-:Y:S04]  /*2ed0*/  STS.U16 [R2+UR10+0x1000], R19 ;  /* 0x0010001302007988 */ /* 0x0043e8000800040a */
[----:B---3--:R2:W-:Y:S04]  /*2ee0*/  STS.U16 [R2+UR10+0x1100], R7 ;  /* 0x0011000702007988 */ /* 0x0085e8000800040a */
[----:B----4-:R3:W-:Y:S04]  /*2ef0*/  STS.U16 [R2+UR10+0x1200], R9 ;  /* 0x0012000902007988 */ /* 0x0107e8000800040a */
[----:B-----5:R3:W-:Y:S04]  /*2f00*/  STS.U16 [R2+UR10+0x1300], R11 ;  /* 0x0013000b02007988 */ /* 0x0207e8000800040a */
[----:B------:R3:W-:Y:S04]  /*2f10*/  STS.U16 [R2+UR10+0x1400], R13 ;  /* 0x0014000d02007988 */ /* 0x0007e8000800040a */
[----:B------:R3:W-:Y:S04]  /*2f20*/  STS.U16 [R2+UR10+0x1500], R15 ;  /* 0x0015000f02007988 */ /* 0x0007e8000800040a */
[----:B------:R3:W-:Y:S04]  /*2f30*/  STS.U16 [R2+UR10+0x1600], R5 ;  /* 0x0016000502007988 */ /* 0x0007e8000800040a */
[----:B------:R3:W-:Y:S01]  /*2f40*/  STS.U16 [R2+UR10+0x1700], R17 ;  /* 0x0017001102007988 */ /* 0x0007e2000800040a */
[----:B------:R4:W-:Y:S06]  /*2f50*/  MEMBAR.ALL.CTA ;  /* 0x0000000000007992 */ /* 0x0009ec0000008000 */
[----:B----4-:R-:W-:Y:S04]  /*2f60*/  FENCE.VIEW.ASYNC.S ;  /* 0x00000000000073c6 */ /* 0x010fe80000000000 */
[----:B------:R-:W4:Y:S02]  /*2f70*/  FENCE.VIEW.ASYNC.S ;  /* 0x00000000000073c6 */ /* 0x000f240000000000 */
[----:B----4-:R3:W4:Y:S02]  /*2f80*/  @!UP3 SYNCS.EXCH.64 URZ, [UR10+0x2010], UR6 ;  /* 0x002010060affb5b2 */ /* 0x0107240008000100 */
[----:B----4-:R-:W-:Y:S01]  /*2f90*/  BAR.SYNC.DEFER_BLOCKING 0x0 ;  /* 0x0000000000007b1d */ /* 0x010fe20000010000 */
[----:B-1----:R-:W-:-:S02]  /*2fa0*/  IADD3 R19, P0, PT, R75, 0x40, RZ ;  /* 0x000000404b137810 */ /* 0x002fc40007f1e0ff */
[----:B--2---:R-:W-:-:S03]  /*2fb0*/  IADD3 R7, P3, PT, R75, 0x44, RZ ;  /* 0x000000444b077810 */ /* 0x004fc60007f7e0ff */
[----:B------:R-:W-:Y:S01]  /*2fc0*/  IMAD.X R4, RZ, RZ, R72, P0 ;  /* 0x000000ffff047224 */ /* 0x000fe200000e0648 */
[----:B0--3--:R-:W-:Y:S09]  /*2fd0*/  BRA.U UP2, `(.L_x_13) ;  /* 0x0000000102307547 */ /* 0x009ff2000b800000 */
[----:B------:R-:W-:Y:S01]  /*2fe0*/  UIADD3 UR6, UPT, UPT, UR10, 0x2010, URZ ;  /* 0x000020100a067890 */ /* 0x000fe2000fffe0ff */
[----:B------:R-:W-:Y:S01]  /*2ff0*/  UMOV UR7, URZ ;  /* 0x000000ff00077c82 */ /* 0x000fe20008000000 */
[----:B------:R-:W-:Y:S01]  /*3000*/  UMOV UR18, UR27 ;  /* 0x0000001b00127c82 */ /* 0x000fe20008000000 */
[----:B------:R-:W-:Y:S01]  /*3010*/  UMOV UR19, 0x40004040 ;  /* 0x4000404000137882 */ /* 0x000fe20000000000 */
[----:B------:R-:W-:Y:S01]  /*3020*/  UMOV UR16, UR15 ;  /* 0x0000000f00107c82 */ /* 0x000fe20008000000 */
[----:B------:R-:W-:Y:S01]  /*3030*/  UMOV UR17, 0xc0004010 ;  /* 0xc000401000117882 */ /* 0x000fe20000000000 */
[----:B------:R-:W-:Y:S01]  /*3040*/  UMOV UR36, 0x0 ;  /* 0x0000000000247882 */ /* 0x000fe20000000000 */
[----:B------:R-:W-:Y:S01]  /*3050*/  UMOV UR37, 0x4108010 ;  /* 0x0410801000257882 */ /* 0x000fe20000000000 */
[----:B------:R-:W-:Y:S01]  /*3060*/  UMOV UR6, UR6 ;  /* 0x0000000600067c82 */ /* 0x000fe20008000000 */
[----:B------:R1:W-:Y:S01]  /*3070*/  UTCHMMA gdesc[UR18], gdesc[UR16], tmem[UR29], tmem[UR36], idesc[UR37], !UPT ;  /* 0x00ff2410120075ea */ /* 0x0003e2000f80001d */
[----:B------:R1:W-:Y:S01]  /*3080*/  UTCBAR [UR6], URZ ;  /* 0x000000ff060073e9 */ /* 0x0003e200080000ff */
[----:B------:R-:W-:-:S02]  /*3090*/  NOP ;  /* 0x0000000000007918 */ /* 0x000fc40000000000 */
.L_x_13:
[----:B------:R-:W2:Y:S01]  /*30a0*/  SYNCS.PHASECHK.TRANS64.TRYWAIT P0, [UR10+0x2010], RZ ;  /* 0x002010ffff0075a7 */ /* 0x000ea2000800110a */
[--C-:B------:R-:W-:Y:S01]  /*30b0*/  IMAD.X R6, RZ, RZ, R72.reuse, P2 ;  /* 0x000000ffff067224 */ /* 0x100fe200010e0648 */
[C---:B------:R-:W-:Y:S01]  /*30c0*/  IADD3 R5, P2, PT, R75.reuse, 0x45, RZ ;  /* 0x000000454b057810 */ /* 0x040fe20007f5e0ff */
        /* <DEDUP_REMOVED lines=19> */
[----:B------:R-:W-:Y:S01]  /*3200*/  IADD3 R75, P1, PT, R75, 0x4f, RZ ;  /* 0x0000004f4b4b7810 */ /* 0x000fe20007f3e0ff */
[--C-:B------:R-:W-:Y:S01]  /*3210*/  IMAD.X R73, RZ, RZ, R72.reuse, P3 ;  /* 0x000000ffff497224 */ /* 0x100fe200018e0648 */
[-C--:B------:R-:W-:Y:S01]  /*3220*/  ISETP.GT.U32.AND P3, PT, R7, R0.reuse, PT ;  /* 0x000000000700720c */ /* 0x080fe20003f64070 */
[--C-:B------:R-:W-:Y:S01]  /*3230*/  IMAD.X R70, RZ, RZ, R72.reuse, P2 ;  /* 0x000000ffff467224 */ /* 0x100fe200010e0648 */
[-C--:B------:R-:W-:Y:S01]  /*3240*/  ISETP.GT.U32.AND P2, PT, R5, R0.reuse, PT ;  /* 0x000000000500720c */ /* 0x080fe20003f44070 */
[----:B------:R-:W-:Y:S01]  /*3250*/  IMAD.X R72, RZ, RZ, R72, P1 ;  /* 0x000000ffff487224 */ /* 0x000fe200008e0648 */
[----:B------:R-:W-:Y:S01]  /*3260*/  ISETP.GT.U32.AND P1, PT, R9, R0, PT ;  /* 0x000000000900720c */ /* 0x000fe20003f24070 */
[----:B--2---:R-:W-:-:S12]  /*3270*/  @!P0 BRA `(.L_x_14) ;  /* 0x0000002800088947 */ /* 0x004fd80003800000 */
.L_x_23:
[----:B------:R-:W-:Y:S01]  /*3280*/  ISETP.GT.U32.AND P0, PT, R11, R0, PT ;  /* 0x000000000b00720c */ /* 0x000fe20003f04070 */
[----:B------:R-:W-:Y:S01]  /*3290*/  BAR.SYNC.DEFER_BLOCKING 0x0 ;  /* 0x0000000000007b1d */ /* 0x000fe20000010000 */
[----:B------:R-:W-:Y:S01]  /*32a0*/  ISETP.GT.U32.AND.EX P2, PT, R12, RZ, PT, P2 ;  /* 0x000000ff0c00720c */ /* 0x000fe20003f44120 */
[----:B------:R-:W-:Y:S01]  /*32b0*/  IMAD.U32 R67, R67, -0x80000000, RZ ;  /* 0x8000000043437824 */ /* 0x000fe200078e00ff */
[----:B------:R-:W-:Y:S02]  /*32c0*/  ISETP.GT.U32.AND.EX P4, PT, R8, RZ, PT, P4 ;  /* 0x000000ff0800720c */ /* 0x000fe40003f84140 */
[----:B------:R-:W-:Y:S02]  /*32d0*/  ISETP.GT.U32.AND.EX P0, PT, R16, RZ, PT, P0 ;  /* 0x000000ff1000720c */ /* 0x000fe40003f04100 */
[----:B------:R-:W-:Y:S02]  /*32e0*/  P2R R8, PR, RZ, 0x4 ;  /* 0x00000004ff087803 */ /* 0x000fe40000000000 */
[----:B------:R-:W-:-:S02]  /*32f0*/  ISETP.GT.U32.AND.EX P3, PT, R10, RZ, PT, P3 ;  /* 0x000000ff0a00720c */ /* 0x000fc40003f64130 */
[----:B------:R-:W-:Y:S02]  /*3300*/  P2R R79, PR, RZ, 0x1 ;  /* 0x00000001ff4f7803 */ /* 0x000fe40000000000 */
[----:B------:R-:W-:Y:S02]  /*3310*/  ISETP.NE.AND P0, PT, R8, RZ, PT ;  /* 0x000000ff0800720c */ /* 0x000fe40003f05270 */
[----:B------:R-:W-:Y:S02]  /*3320*/  P2R R7, PR, RZ, 0x8 ;  /* 0x00000008ff077803 */ /* 0x000fe40000000000 */
[----:B------:R-:W-:Y:S02]  /*3330*/  P2R R80, PR, RZ, 0x1 ;  /* 0x00000001ff507803 */ /* 0x000fe40000000000 */
[----:B------:R-:W-:Y:S02]  /*3340*/  ISETP.GT.U32.AND.EX P5, PT, R6, RZ, PT, P5 ;  /* 0x000000ff0600720c */ /* 0x000fe40003fa4150 */
[----:B------:R-:W-:-:S02]  /*3350*/  ISETP.NE.AND P0, PT, R7, RZ, PT ;  /* 0x000000ff0700720c */ /* 0x000fc40003f05270 */
[----:B------:R-:W-:Y:S02]  /*3360*/  P2R R6, PR, RZ, 0x10 ;  /* 0x00000010ff067803 */ /* 0x000fe40000000000 */
[----:B------:R-:W-:Y:S02]  /*3370*/  P2R R89, PR, RZ, 0x1 ;  /* 0x00000001ff597803 */ /* 0x000fe40000000000 */
[----:B------:R-:W-:Y:S02]  /*3380*/  ISETP.NE.AND P0, PT, R6, RZ, PT ;  /* 0x000000ff0600720c */ /* 0x000fe40003f05270 */
[----:B------:R-:W-:Y:S02]  /*3390*/  P2R R5, PR, RZ, 0x20 ;  /* 0x00000020ff057803 */ /* 0x000fe40000000000 */
[----:B------:R-:W-:Y:S02]  /*33a0*/  ISETP.GT.U32.AND.EX P1, PT, R14, RZ, PT, P1 ;  /* 0x000000ff0e00720c */ /* 0x000fe40003f24110 */
[----:B------:R-:W-:-:S02]  /*33b0*/  P2R R90, PR, RZ, 0x1 ;  /* 0x00000001ff5a7803 */ /* 0x000fc40000000000 */
[----:B------:R-:W-:Y:S02]  /*33c0*/  P2R R91, PR, RZ, 0x2 ;  /* 0x00000002ff5b7803 */ /* 0x000fe40000000000 */
[----:B------:R-:W-:Y:S02]  /*33d0*/  ISETP.NE.AND P0, PT, R5, RZ, PT ;  /* 0x000000ff0500720c */ /* 0x000fe40003f05270 */
[CC--:B------:R-:W-:Y:S02]  /*33e0*/  ISETP.GT.U32.AND P1, PT, R19.reuse, R0.reuse, PT ;  /* 0x000000001300720c */ /* 0x0c0fe40003f24070 */
[----:B------:R-:W-:Y:S02]  /*33f0*/  P2R R92, PR, RZ, 0x1 ;  /* 0x00000001ff5c7803 */ /* 0x000fe40000000000 */
[----:B------:R-:W-:Y:S02]  /*3400*/  ISETP.GT.U32.AND.EX P0, PT, R4, RZ, PT, P1 ;  /* 0x000000ff0400720c */ /* 0x000fe40003f04110 */
[----:B------:R-:W-:-:S02]  /*3410*/  ISETP.GE.U32.AND P1, PT, R19, R0, PT ;  /* 0x000000001300720c */ /* 0x000fc40003f26070 */
[-C--:B------:R-:W-:Y:S02]  /*3420*/  ISETP.GT.U32.AND P2, PT, R13, R0.reuse, PT ;  /* 0x000000000d00720c */ /* 0x080fe40003f44070 */
[----:B------:R-:W-:Y:S02]  /*3430*/  ISETP.GE.U32.AND.EX P1, PT, R4, RZ, PT, P1 ;  /* 0x000000ff0400720c */ /* 0x000fe40003f26110 */
[-C--:B------:R-:W-:Y:S02]  /*3440*/  ISETP.GT.U32.AND P3, PT, R15, R0.reuse, PT ;  /* 0x000000000f00720c */ /* 0x080fe40003f64070 */
[-C--:B------:R-:W-:Y:S02]  /*3450*/  ISETP.GT.U32.AND P4, PT, R17, R0.reuse, PT ;  /* 0x000000001100720c */ /* 0x080fe40003f84070 */
[-C--:B------:R-:W-:Y:S02]  /*3460*/  ISETP.GT.U32.AND P5, PT, R21, R0.reuse, PT ;  /* 0x000000001500720c */ /* 0x080fe40003fa4070 */
[----:B------:R-:W-:-:S02]  /*3470*/  ISETP.GT.U32.AND P6, PT, R23, R0, PT ;  /* 0x000000001700720c */ /* 0x000fc40003fc4070 */
[----:B------:R-:W-:Y:S01]  /*3480*/  LDTM.16dp32bit_t0_t15.x32 R4, tmem[UR12+0x100000] ;  /* 0x1000000c000479ee */ /* 0x000fe20008a80000 */
[----:B------:R-:W2:Y:S01]  /*3490*/  LDTM.16dp32bit_t16_t31.x32 R4, tmem[UR12+0x100020] ;  /* 0x1000200c000479ee */ /* 0x000ea20008aa0000 */
[----:B------:R-:W-:Y:S02]  /*34a0*/  ISETP.GT.U32.AND.EX P2, PT, R68, RZ, PT, P2 ;  /* 0x000000ff4400720c */ /* 0x000fe40003f44120 */
[----:B------:R-:W-:Y:S02]  /*34b0*/  ISETP.GT.U32.AND.EX P3, PT, R77, RZ, PT, P3 ;  /* 0x000000ff4d00720c */ /* 0x000fe40003f64130 */
[----:B------:R-:W-:Y:S02]  /*34c0*/  ISETP.GT.U32.AND.EX P4, PT, R69, RZ, PT, P4 ;  /* 0x000000ff4500720c */ /* 0x000fe40003f84140 */
[----:B------:R-:W-:Y:S02]  /*34d0*/  ISETP.GT.U32.AND.EX P5, PT, R74, RZ, PT, P5 ;  /* 0x000000ff4a00720c */ /* 0x000fe40003fa4150 */
[----:B------:R-:W-:Y:S01]  /*34e0*/  ISETP.GT.U32.AND.EX P6, PT, R71, RZ, PT, P6 ;  /* 0x000000ff4700720c */ /* 0x000fe20003fc4160 */
[----:B0-2---:R-:W-:Y:S01]  /*34f0*/  FMUL R4, R4, UR38 ;  /* 0x0000002604047c20 */ /* 0x005fe20008400000 */
[----:B------:R-:W-:Y:S01]  /*3500*/  FMUL R6, R6, UR38 ;  /* 0x0000002606067c20 */ /* 0x000fe20008400000 */
[----:B------:R-:W-:Y:S01]  /*3510*/  FMUL R7, R7, UR38 ;  /* 0x0000002607077c20 */ /* 0x000fe20008400000 */
[----:B------:R-:W-:Y:S01]  /*3520*/  FMUL R8, R8, UR38 ;  /* 0x0000002608087c20 */ /* 0x000fe20008400000 */
[----:B------:R-:W-:Y:S01]  /*3530*/  FMUL R5, R5, UR38 ;  /* 0x0000002605057c20 */ /* 0x000fe20008400000 */
[----:B------:R-:W-:Y:S01]  /*3540*/  FSEL R4, R4, -INF , !P0 ;  /* 0xff80000004047808 */ /* 0x000fe20004000000 */
[----:B------:R-:W-:Y:S01]  /*3550*/  FMUL R9, R9, UR38 ;  /* 0x0000002609097c20 */ /* 0x000fe20008400000 */
[----:B------:R-:W-:Y:S01]  /*3560*/  ISETP.NE.AND P0, PT, R92, RZ, PT ;  /* 0x000000ff5c00720c */ /* 0x000fe20003f05270 */
[----:B------:R-:W-:Y:S01]  /*3570*/  FMUL R10, R10, UR38 ;  /* 0x000000260a0a7c20 */ /* 0x000fe20008400000 */
[----:B------:R-:W-:Y:S01]  /*3580*/  FSEL R5, R5, -INF , !P1 ;  /* 0xff80000005057808 */ /* 0x000fe20004800000 */
[----:B------:R-:W-:Y:S01]  /*3590*/  FMUL R11, R11, UR38 ;  /* 0x000000260b0b7c20 */ /* 0x000fe20008400000 */
[----:B------:R-:W-:Y:S01]  /*35a0*/  FSEL R6, R6, -INF , !P0 ;  /* 0xff80000006067808 */ /* 0x000fe20004000000 */
[----:B------:R-:W-:Y:S01]  /*35b0*/  FMUL R12, R12, UR38 ;  /* 0x000000260c0c7c20 */ /* 0x000fe20008400000 */
[----:B------:R-:W-:Y:S01]  /*35c0*/  ISETP.NE.AND P0, PT, R90, RZ, PT ;  /* 0x000000ff5a00720c */ /* 0x000fe20003f05270 */
[----:B------:R-:W-:Y:S01]  /*35d0*/  FMUL R13, R13, UR38 ;  /* 0x000000260d0d7c20 */ /* 0x000fe20008400000 */
[----:B------:R-:W-:Y:S01]  /*35e0*/  ISETP.NE.AND P1, PT, R91, RZ, PT ;  /* 0x000000ff5b00720c */ /* 0x000fe20003f25270 */
        /* <DEDUP_REMOVED lines=16> */
[----:B------:R-:W0:Y:S01]  /*36f0*/  S2R R92, SR_TID.X ;  /* 0x00000000005c7919 */ /* 0x000e220000002100 */
[----:B------:R-:W-:-:S02]  /*3700*/  ISETP.GT.U32.AND P1, PT, R76, R0, PT ;  /* 0x000000004c00720c */ /* 0x000fc40003f24070 */
[----:B------:R-:W-:Y:S02]  /*3710*/  FSEL R11, R11, -INF , !P0 ;  /* 0xff8000000b0b7808 */ /* 0x000fe40004000000 */
[----:B------:R-:W-:Y:S02]  /*3720*/  ISETP.GT.U32.AND P0, PT, R78, R0, PT ;  /* 0x000000004e00720c */ /* 0x000fe40003f04070 */
[----:B------:R-:W-:Y:S01]  /*3730*/  FSEL R12, R13, -INF , !P3 ;  /* 0xff8000000d0c7808 */ /* 0x000fe20005800000 */
[----:B------:R-:W-:Y:S01]  /*3740*/  FMUL R13, R15, UR38 ;  /* 0x000000260f0d7c20 */ /* 0x000fe20008400000 */
[----:B------:R-:W-:Y:S02]  /*3750*/  LOP3.LUT R15, R59, 0x1e, R61, 0xfe, !PT ;  /* 0x0000001e3b0f7812 */ /* 0x000fe400078efe3d */
[----:B------:R-:W-:Y:S02]  /*3760*/  ISETP.GT.U32.AND.EX P0, PT, R73, RZ, PT, P0 ;  /* 0x000000ff4900720c */ /* 0x000fe40003f04100 */
[----:B------:R-:W-:-:S02]  /*3770*/  ISETP.GT.U32.AND.EX P1, PT, R70, RZ, PT, P1 ;  /* 0x000000ff4600720c */ /* 0x000fc40003f24110 */
[--C-:B------:R-:W-:Y:S02]  /*3780*/  LOP3.LUT R73, R59, 0x10, R61.reuse, 0xfe, !PT ;  /* 0x000000103b497812 */ /* 0x100fe400078efe3d */
[----:B------:R-:W-:Y:S01]  /*3790*/  FSEL R69, R14, -INF , !P4 ;  /* 0xff8000000e457808 */ /* 0x000fe20006000000 */
[----:B------:R-:W-:Y:S01]  /*37a0*/  FMUL R14, R17, UR38 ;  /* 0x00000026110e7c20 */ /* 0x000fe20008400000 */
[-C--:B------:R-:W-:Y:S02]  /*37b0*/  ISETP.GT.U32.AND P4, PT, R15, R0.reuse, PT ;  /* 0x000000000f00720c */ /* 0x080fe40003f84070 */
[----:B------:R-:W-:Y:S02]  /*37c0*/  LOP3.LUT R15, R59, 0x1d, R61, 0xfe, !PT ;  /* 0x0000001d3b0f7812 */ /* 0x000fe400078efe3d */
[----:B------:R-:W-:Y:S02]  /*37d0*/  FSEL R76, R18, -INF , !P1 ;  /* 0xff800000124c7808 */ /* 0x000fe40004800000 */
[----:B------:R-:W-:-:S02]  /*37e0*/  ISETP.GT.U32.AND P1, PT, R73, R0, PT ;  /* 0x000000004900720c */ /* 0x000fc40003f24070 */
[-C--:B------:R-:W-:Y:S02]  /*37f0*/  ISETP.GT.U32.AND P2, PT, R75, R0.reuse, PT ;  /* 0x000000004b00720c */ /* 0x080fe40003f44070 */
[----:B------:R-:W-:Y:S02]  /*3800*/  FSEL R13, R13, -INF , !P5 ;  /* 0xff8000000d0d7808 */ /* 0x000fe40006800000 */
[----:B------:R-:W-:Y:S02]  /*3810*/  LOP3.LUT R17, R59, 0x1c, R61, 0xfe, !PT ;  /* 0x0000001c3b117812 */ /* 0x000fe400078efe3d */
[----:B------:R-:W-:Y:S01]  /*3820*/  ISETP.GT.U32.AND P5, PT, R15, R0, PT ;  /* 0x000000000f00720c */ /* 0x000fe20003fa4070 */
[----:B------:R-:W-:Y:S01]  /*3830*/  FMUL R15, R19, UR38 ;  /* 0x00000026130f7c20 */ /* 0x000fe20008400000 */
[----:B------:R-:W-:Y:S02]  /*3840*/  ISETP.GT.U32.AND.EX P1, PT, R60, RZ, PT, P1 ;  /* 0x000000ff3c00720c */ /* 0x000fe40003f24110 */
[----:B------:R-:W-:-:S02]  /*3850*/  FSEL R14, R14, -INF , !P0 ;  /* 0xff8000000e0e7808 */ /* 0x000fc40004000000 */
[--C-:B------:R-:W-:Y:S02]  /*3860*/  LOP3.LUT R19, R59, 0x12, R61.reuse, 0xfe, !PT ;  /* 0x000000123b137812 */ /* 0x100fe400078efe3d */
[-C--:B------:R-:W-:Y:S02]  /*3870*/  ISETP.GT.U32.AND P0, PT, R17, R0.reuse, PT ;  /* 0x000000001100720c */ /* 0x080fe40003f04070 */
[----:B------:R-:W-:Y:S02]  /*3880*/  ISETP.GT.U32.AND.EX P2, PT, R72, RZ, PT, P2 ;  /* 0x000000ff4800720c */ /* 0x000fe40003f44120 */
[----:B------:R-:W-:Y:S02]  /*3890*/  LOP3.LUT R17, R59, 0x11, R61, 0xfe, !PT ;  /* 0x000000113b117812 */ /* 0x000fe400078efe3d */
[----:B------:R-:W-:Y:S02]  /*38a0*/  FSEL R79, R20, -INF , !P1 ;  /* 0xff800000144f7808 */ /* 0x000fe40004800000 */
[----:B------:R-:W-:-:S02]  /*38b0*/  ISETP.GT.U32.AND P1, PT, R19, R0, PT ;  /* 0x000000001300720c */ /* 0x000fc40003f24070 */
[----:B------:R-:W-:Y:S02]  /*38c0*/  FSEL R15, R15, -INF , !P2 ;  /* 0xff8000000f0f7808 */ /* 0x000fe40005000000 */
[----:B------:R-:W-:Y:S02]  /*38d0*/  ISETP.GT.U32.AND P2, PT, R17, R0, PT ;  /* 0x000000001100720c */ /* 0x000fe40003f44070 */
[----:B------:R-:W-:Y:S01]  /*38e0*/  FSEL R71, R16, -INF , !P6 ;  /* 0xff80000010477808 */ /* 0x000fe20007000000 */
[----:B------:R-:W-:Y:S01]  /*38f0*/  FMUL R16, R21, UR38 ;  /* 0x0000002615107c20 */ /* 0x000fe20008400000 */
[C---:B------:R-:W-:Y:S01]  /*3900*/  ISETP.GT.U32.AND.EX P1, PT, R60.reuse, RZ, PT, P1 ;  /* 0x000000ff3c00720c */ /* 0x040fe20003f24110 */
[----:B------:R-:W-:Y:S01]  /*3910*/  FMUL R21, R23, UR38 ;  /* 0x0000002617157c20 */ /* 0x000fe20008400000 */
[----:B------:R-:W-:Y:S02]  /*3920*/  LOP3.LUT R19, R59, 0x14, R61, 0xfe, !PT ;  /* 0x000000143b137812 */ /* 0x000fe400078efe3d */
[----:B------:R-:W-:-:S02]  /*3930*/  ISETP.GT.U32.AND.EX P2, PT, R60, RZ, PT, P2 ;  /* 0x000000ff3c00720c */ /* 0x000fc40003f44120 */
[----:B------:R-:W-:Y:S02]  /*3940*/  LOP3.LUT R17, R59, 0x13, R61, 0xfe, !PT ;  /* 0x000000133b117812 */ /* 0x000fe400078efe3d */
[----:B------:R-:W-:Y:S01]  /*3950*/  FSEL R23, R22, -INF , !P1 ;  /* 0xff80000016177808 */ /* 0x000fe20004800000 */
[----:B------:R-:W-:Y:S01]  /*3960*/  FMUL R22, R35, UR38 ;  /* 0x0000002623167c20 */ /* 0x000fe20008400000 */
[-C--:B------:R-:W-:Y:S02]  /*3970*/  ISETP.GT.U32.AND P1, PT, R19, R0.reuse, PT ;  /* 0x000000001300720c */ /* 0x080fe40003f24070 */
[----:B------:R-:W-:Y:S02]  /*3980*/  FSEL R16, R16, -INF , !P2 ;  /* 0xff80000010107808 */ /* 0x000fe40005000000 */
[----:B------:R-:W-:Y:S02]  /*3990*/  ISETP.GT.U32.AND P2, PT, R17, R0, PT ;  /* 0x000000001100720c */ /* 0x000fe40003f44070 */
[----:B------:R-:W-:-:S02]  /*39a0*/  FMNMX3 R18, R4, R5, R6, !PT ;  /* 0x0000000504127276 */ /* 0x000fc40007800006 */
[C---:B------:R-:W-:Y:S02]  /*39b0*/  ISETP.GT.U32.AND.EX P1, PT, R60.reuse, RZ, PT, P1 ;  /* 0x000000ff3c00720c */ /* 0x040fe40003f24110 */
[C-C-:B------:R-:W-:Y:S02]  /*39c0*/  LOP3.LUT R19, R59.reuse, 0x17, R61.reuse, 0xfe, !PT ;  /* 0x000000173b137812 */ /* 0x140fe400078efe3d */
[----:B------:R-:W-:Y:S02]  /*39d0*/  ISETP.GT.U32.AND.EX P2, PT, R60, RZ, PT, P2 ;  /* 0x000000ff3c00720c */ /* 0x000fe40003f44120 */
[----:B------:R-:W-:Y:S02]  /*39e0*/  FMNMX3 R18, R18, R7, R8, !PT ;  /* 0x0000000712127276 */ /* 0x000fe40007800008 */
[----:B------:R-:W-:Y:S02]  /*39f0*/  LOP3.LUT R17, R59, 0x15, R61, 0xfe, !PT ;  /* 0x000000153b117812 */ /* 0x000fe400078efe3d */
[----:B------:R-:W-:-:S02]  /*3a00*/  FSEL R24, R24, -INF , !P1 ;  /* 0xff80000018187808 */ /* 0x000fc40004800000 */
[-C--:B------:R-:W-:Y:S02]  /*3a10*/  ISETP.GT.U32.AND P1, PT, R19, R0.reuse, PT ;  /* 0x000000001300720c */ /* 0x080fe40003f24070 */
[----:B------:R-:W-:Y:S02]  /*3a20*/  FSEL R21, R21, -INF , !P2 ;  /* 0xff80000015157808 */ /* 0x000fe40005000000 */
[----:B------:R-:W-:Y:S01]  /*3a30*/  FMNMX3 R19, R18, R9, R10, !PT ;  /* 0x0000000912137276 */ /* 0x000fe2000780000a */
[----:B------:R-:W-:Y:S01]  /*3a40*/  FMUL R18, R27, UR38 ;  /* 0x000000261b127c20 */ /* 0x000fe20008400000 */
[----:B------:R-:W-:Y:S01]  /*3a50*/  ISETP.GT.U32.AND P2, PT, R17, R0, PT ;  /* 0x000000001100720c */ /* 0x000fe20003f44070 */
[----:B------:R-:W-:Y:S01]  /*3a60*/  FMUL R17, R25, UR38 ;  /* 0x0000002619117c20 */ /* 0x000fe20008400000 */
[----:B------:R-:W-:Y:S01]  /*3a70*/  FMNMX3 R19, R19, R11, R68, !PT ;  /* 0x0000000b13137276 */ /* 0x000fe20007800044 */
[----:B------:R-:W-:Y:S01]  /*3a80*/  FMUL R25, R26, UR38 ;  /* 0x000000261a197c20 */ /* 0x000fe20008400000 */
[----:B------:R-:W-:Y:S01]  /*3a90*/  ISETP.GT.U32.AND.EX P2, PT, R60, RZ, PT, P2 ;  /* 0x000000ff3c00720c */ /* 0x000fe20003f44120 */
[----:B------:R-:W-:Y:S01]  /*3aa0*/  FMUL R26, R28, UR38 ;  /* 0x000000261c1a7c20 */ /* 0x000fe20008400000 */
[----:B------:R-:W-:Y:S01]  /*3ab0*/  LOP3.LUT R73, R59, 0x16, R61, 0xfe, !PT ;  /* 0x000000163b497812 */ /* 0x000fe200078efe3d */
[----:B------:R-:W-:Y:S01]  /*3ac0*/  FMUL R28, R33, UR38 ;  /* 0x00000026211c7c20 */ /* 0x000fe20008400000 */
[----:B------:R-:W-:Y:S01]  /*3ad0*/  FMNMX3 R20, R19, R12, R69, !PT ;  /* 0x0000000c13147276 */ /* 0x000fe20007800045 */
[----:B------:R-:W-:Y:S01]  /*3ae0*/  FMUL R19, R29, UR38 ;  /* 0x000000261d137c20 */ /* 0x000fe20008400000 */
[----:B------:R-:W-:Y:S01]  /*3af0*/  FSEL R17, R17, -INF , !P2 ;  /* 0xff80000011117808 */ /* 0x000fe20005000000 */
[----:B------:R-:W-:Y:S01]  /*3b00*/  FMUL R29, R31, UR38 ;  /* 0x000000261f1d7c20 */ /* 0x000fe20008400000 */
[----:B------:R-:W-:-:S02]  /*3b10*/  ISETP.GT.U32.AND P2, PT, R73, R0, PT ;  /* 0x000000004900720c */ /* 0x000fc40003f44070 */
[----:B------:R-:W-:Y:S02]  /*3b20*/  FMNMX3 R27, R20, R13, R71, !PT ;  /* 0x0000000d141b7276 */ /* 0x000fe40007800047 */
[C-C-:B------:R-:W-:Y:S02]  /*3b30*/  LOP3.LUT R75, R59.reuse, 0x1f, R61.reuse, 0xfe, !PT ;  /* 0x0000001f3b4b7812 */ /* 0x140fe400078efe3d */
[----:B------:R-:W-:Y:S02]  /*3b40*/  ISETP.GT.U32.AND.EX P2, PT, R60, RZ, PT, P2 ;  /* 0x000000ff3c00720c */ /* 0x000fe40003f44120 */
[----:B------:R-:W-:Y:S02]  /*3b50*/  LOP3.LUT R73, R59, 0x19, R61, 0xfe, !PT ;  /* 0x000000193b497812 */ /* 0x000fe400078efe3d */
[----:B------:R-:W-:Y:S01]  /*3b60*/  FMNMX3 R20, R27, R14, R76, !PT ;  /* 0x0000000e1b147276 */ /* 0x000fe2000780004c */
[----:B------:R-:W-:Y:S01]  /*3b70*/  FMUL R27, R34, UR38 ;  /* 0x00000026221b7c20 */ /* 0x000fe20008400000 */
[----:B------:R-:W-:-:S02]  /*3b80*/  ISETP.GT.U32.AND P3, PT, R75, R0, PT ;  /* 0x000000004b00720c */ /* 0x000fc40003f64070 */
[----:B------:R-:W-:Y:S02]  /*3b90*/  ISETP.GT.U32.AND.EX P1, PT, R60, RZ, PT, P1 ;  /* 0x000000ff3c00720c */ /* 0x000fe40003f24110 */
[----:B------:R-:W-:Y:S02]  /*3ba0*/  FSEL R25, R25, -INF , !P2 ;  /* 0xff80000019197808 */ /* 0x000fe40005000000 */
[----:B------:R-:W-:Y:S02]  /*3bb0*/  LOP3.LUT R75, R59, 0x18, R61, 0xfe, !PT ;  /* 0x000000183b4b7812 */ /* 0x000fe400078efe3d */
[----:B------:R-:W-:Y:S02]  /*3bc0*/  ISETP.GT.U32.AND P2, PT, R73, R0, PT ;  /* 0x000000004900720c */ /* 0x000fe40003f44070 */
[----:B------:R-:W-:Y:S02]  /*3bd0*/  FMNMX3 R20, R20, R15, R79, !PT ;  /* 0x0000000f14147276 */ /* 0x000fe4000780004f */
[----:B------:R-:W-:-:S02]  /*3be0*/  FSEL R18, R18, -INF , !P1 ;  /* 0xff80000012127808 */ /* 0x000fc40004800000 */
[----:B------:R-:W-:Y:S02]  /*3bf0*/  ISETP.GT.U32.AND P1, PT, R75, R0, PT ;  /* 0x000000004b00720c */ /* 0x000fe40003f24070 */
[----:B------:R-:W-:Y:S02]  /*3c00*/  ISETP.GT.U32.AND.EX P2, PT, R60, RZ, PT, P2 ;  /* 0x000000ff3c00720c */ /* 0x000fe40003f44120 */
[----:B------:R-:W-:Y:S02]  /*3c10*/  LOP3.LUT R75, R59, 0x1a, R61, 0xfe, !PT ;  /* 0x0000001a3b4b7812 */ /* 0x000fe400078efe3d */
[----:B------:R-:W-:Y:S02]  /*3c20*/  FMNMX3 R20, R20, R16, R23, !PT ;  /* 0x0000001014147276 */ /* 0x000fe40007800017 */
[----:B------:R-:W-:Y:S02]  /*3c30*/  ISETP.GT.U32.AND.EX P1, PT, R60, RZ, PT, P1 ;  /* 0x000000ff3c00720c */ /* 0x000fe40003f24110 */
[----:B------:R-:W-:-:S02]  /*3c40*/  FSEL R19, R19, -INF , !P2 ;  /* 0xff80000013137808 */ /* 0x000fc40005000000 */
[----:B------:R-:W-:Y:S02]  /*3c50*/  LOP3.LUT R73, R59, 0x1b, R61, 0xfe, !PT ;  /* 0x0000001b3b497812 */ /* 0x000fe400078efe3d */
[-C--:B------:R-:W-:Y:S02]  /*3c60*/  ISETP.GT.U32.AND P2, PT, R75, R0.reuse, PT ;  /* 0x000000004b00720c */ /* 0x080fe40003f44070 */
[----:B------:R-:W-:Y:S02]  /*3c70*/  FMNMX3 R20, R20, R21, R24, !PT ;  /* 0x0000001514147276 */ /* 0x000fe40007800018 */
[----:B------:R-:W-:Y:S02]  /*3c80*/  FSEL R26, R26, -INF , !P1 ;  /* 0xff8000001a1a7808 */ /* 0x000fe40004800000 */
[----:B------:R-:W-:Y:S02]  /*3c90*/  ISETP.GT.U32.AND P1, PT, R73, R0, PT ;  /* 0x000000004900720c */ /* 0x000fe40003f24070 */
[----:B------:R-:W-:-:S02]  /*3ca0*/  ISETP.GT.U32.AND.EX P2, PT, R60, RZ, PT, P2 ;  /* 0x000000ff3c00720c */ /* 0x000fc40003f44120 */
[----:B------:R-:W-:Y:S02]  /*3cb0*/  FMNMX3 R31, R20, R17, R25, !PT ;  /* 0x00000011141f7276 */ /* 0x000fe40007800019 */
[C---:B------:R-:W-:Y:S02]  /*3cc0*/  ISETP.GT.U32.AND.EX P0, PT, R60.reuse, RZ, PT, P0 ;  /* 0x000000ff3c00720c */ /* 0x040fe40003f04100 */
[----:B------:R-:W-:Y:S02]  /*3cd0*/  ISETP.GT.U32.AND.EX P1, PT, R60, RZ, PT, P1 ;  /* 0x000000ff3c00720c */ /* 0x000fe40003f24110 */
[----:B------:R-:W-:Y:S02]  /*3ce0*/  FSEL R30, R30, -INF , !P2 ;  /* 0xff8000001e1e7808 */ /* 0x000fe40005000000 */
[----:B------:R-:W-:Y:S02]  /*3cf0*/  FMNMX3 R31, R31, R18, R26, !PT ;  /* 0x000000121f1f7276 */ /* 0x000fe4000780001a */
[----:B------:R-:W-:-:S02]  /*3d00*/  ISETP.GT.U32.AND.EX P4, PT, R60, RZ, PT, P4 ;  /* 0x000000ff3c00720c */ /* 0x000fc40003f84140 */
[----:B------:R-:W-:Y:S02]  /*3d10*/  ISETP.GT.U32.AND.EX P5, PT, R60, RZ, PT, P5 ;  /* 0x000000ff3c00720c */ /* 0x000fe40003fa4150 */
[----:B------:R-:W-:Y:S02]  /*3d20*/  FSEL R29, R29, -INF , !P1 ;  /* 0xff8000001d1d7808 */ /* 0x000fe40004800000 */
[----:B------:R-:W-:Y:S02]  /*3d30*/  FSEL R80, R32, -INF , !P0 ;  /* 0xff80000020507808 */ /* 0x000fe40004000000 */
[----:B------:R-:W-:Y:S02]  /*3d40*/  FMNMX3 R31, R31, R19, R30, !PT ;  /* 0x000000131f1f7276 */ /* 0x000fe4000780001e */
[----:B------:R-:W-:Y:S02]  /*3d50*/  ISETP.GT.U32.AND.EX P3, PT, R60, RZ, PT, P3 ;  /* 0x000000ff3c00720c */ /* 0x000fe40003f64130 */
[----:B------:R-:W-:-:S02]  /*3d60*/  FSEL R28, R28, -INF , !P5 ;  /* 0xff8000001c1c7808 */ /* 0x000fc40006800000 */
[----:B------:R-:W-:Y:S02]  /*3d70*/  FSEL R27, R27, -INF , !P4 ;  /* 0xff8000001b1b7808 */ /* 0x000fe40006000000 */
[----:B------:R-:W-:Y:S02]  /*3d80*/  FMNMX3 R31, R31, R29, R80, !PT ;  /* 0x0000001d1f1f7276 */ /* 0x000fe40007800050 */
[----:B------:R-:W-:Y:S02]  /*3d90*/  FSEL R22, R22, -INF , !P3 ;  /* 0xff80000016167808 */ /* 0x000fe40005800000 */
[----:B------:R-:W-:Y:S02]  /*3da0*/  FMNMX3 R31, R31, R28, R27, !PT ;  /* 0x0000001c1f1f7276 */ /* 0x000fe4000780001b */
[----:B0-----:R-:W-:Y:S02]  /*3db0*/  LOP3.LUT P6, RZ, R92, 0x7f, RZ, 0xc0, !PT ;  /* 0x0000007f5cff7812 */ /* 0x001fe400078cc0ff */
[----:B------:R-:W-:-:S05]  /*3dc0*/  FMNMX R31, R22, R31, !PT ;  /* 0x0000001f161f7209 */ /* 0x000fca0007800000 */
[----:B------:R-:W0:Y:S06]  /*3dd0*/  SHFL.BFLY PT, R20, R31, 0x10, 0x1f ;  /* 0x0e001f001f147f89 */ /* 0x000e2c00000e0000 */
[----:B------:R-:W2:Y:S01]  /*3de0*/  @!P6 SYNCS.CCTL.IV [UR10+0x2010] ;  /* 0x00201000ff00e9b1 */ /* 0x000ea2000800000a */
[----:B------:R-:W-:Y:S01]  /*3df0*/  NOP ;  /* 0x0000000000007918 */ /* 0x000fe20000000000 */
[----:B--2---:R-:W2:Y:S01]  /*3e00*/  SYNCS.PHASECHK.TRANS64.TRYWAIT P0, [UR13], R67 ;  /* 0x00000043ff0075a7 */ /* 0x004ea2000800110d */
[----:B0-----:R-:W-:-:S05]  /*3e10*/  FMNMX3 R20, R31, R20, R66, !PT ;  /* 0x000000141f147276 */ /* 0x001fca0007800042 */
[--C-:B------:R-:W-:Y:S01]  /*3e20*/  FADD R4, R4, -R20.reuse ;  /* 0x8000001404047221 */ /* 0x100fe20000000000 */
[--C-:B------:R-:W-:Y:S01]  /*3e30*/  FADD R5, R5, -R20.reuse ;  /* 0x8000001405057221 */ /* 0x100fe20000000000 */
[--C-:B------:R-:W-:Y:S01]  /*3e40*/  FADD R6, R6, -R20.reuse ;  /* 0x8000001406067221 */ /* 0x100fe20000000000 */
[--C-:B------:R-:W-:Y:S01]  /*3e50*/  FADD R7, R7, -R20.reuse ;  /* 0x8000001407077221 */ /* 0x100fe20000000000 */
[----:B------:R-:W-:Y:S01]  /*3e60*/  FMUL R4, R4, 1.4426950216293334961 ;  /* 0x3fb8aa3b04047820 */ /* 0x000fe20000400000 */
[----:B------:R-:W-:Y:S01]  /*3e70*/  FMUL R5, R5, 1.4426950216293334961 ;  /* 0x3fb8aa3b05057820 */ /* 0x000fe20000400000 */
[----:B------:R-:W-:Y:S01]  /*3e80*/  FMUL R74, R6, 1.4426950216293334961 ;  /* 0x3fb8aa3b064a7820 */ /* 0x000fe20000400000 */
[--C-:B------:R-:W-:Y:S01]  /*3e90*/  FADD R8, R8, -R20.reuse ;  /* 0x8000001408087221 */ /* 0x100fe20000000000 */
[----:B------:R-:W-:Y:S01]  /*3ea0*/  MUFU.EX2 R77, R4 ;  /* 0x00000004004d7308 */ /* 0x000fe20000000800 */
[----:B------:R-:W-:Y:S01]  /*3eb0*/  FMUL R7, R7, 1.4426950216293334961 ;  /* 0x3fb8aa3b07077820 */ /* 0x000fe20000400000 */
[--C-:B------:R-:W-:Y:S01]  /*3ec0*/  FADD R9, R9, -R20.reuse ;  /* 0x8000001409097221 */ /* 0x100fe20000000000 */
[----:B------:R-:W-:Y:S01]  /*3ed0*/  FMUL R6, R8, 1.4426950216293334961 ;  /* 0x3fb8aa3b08067820 */ /* 0x000fe20000400000 */
[--C-:B------:R-:W-:Y:S01]  /*3ee0*/  FADD R10, R10, -R20.reuse ;  /* 0x800000140a0a7221 */ /* 0x100fe20000000000 */
[--C-:B------:R-:W-:Y:S01]  /*3ef0*/  FADD R11, R11, -R20.reuse ;  /* 0x800000140b0b7221 */ /* 0x100fe20000000000 */
[----:B------:R-:W-:Y:S01]  /*3f00*/  FMUL R9, R9, 1.4426950216293334961 ;  /* 0x3fb8aa3b09097820 */ /* 0x000fe20000400000 */
[--C-:B------:R-:W-:Y:S01]  /*3f10*/  FADD R68, R68, -R20.reuse ;  /* 0x8000001444447221 */ /* 0x100fe20000000000 */
[----:B------:R-:W0:Y:S01]  /*3f20*/  MUFU.EX2 R78, R5 ;  /* 0x00000005004e7308 */ /* 0x000e220000000800 */
[----:B------:R-:W-:Y:S01]  /*3f30*/  FMUL R10, R10, 1.4426950216293334961 ;  /* 0x3fb8aa3b0a0a7820 */ /* 0x000fe20000400000 */
[----:B------:R-:W-:Y:S01]  /*3f40*/  FMUL R11, R11, 1.4426950216293334961 ;  /* 0x3fb8aa3b0b0b7820 */ /* 0x000fe20000400000 */
[----:B------:R-:W-:Y:S01]  /*3f50*/  FMUL R8, R68, 1.4426950216293334961 ;  /* 0x3fb8aa3b44087820 */ /* 0x000fe20000400000 */
[--C-:B------:R-:W-:Y:S01]  /*3f60*/  FADD R12, R12, -R20.reuse ;  /* 0x800000140c0c7221 */ /* 0x100fe20000000000 */
[--C-:B------:R-:W-:Y:S01]  /*3f70*/  FADD R69, R69, -R20.reuse ;  /* 0x8000001445457221 */ /* 0x100fe20000000000 */
[--C-:B------:R-:W-:Y:S01]  /*3f80*/  FADD R13, R13, -R20.reuse ;  /* 0x800000140d0d7221 */ /* 0x100fe20000000000 */
[--C-:B------:R-:W-:Y:S01]  /*3f90*/  FADD R71, R71, -R20.reuse ;  /* 0x8000001447477221 */ /* 0x100fe20000000000 */
[----:B------:R-:W3:Y:S01]  /*3fa0*/  MUFU.EX2 R74, R74 ;  /* 0x0000004a004a7308 */ /* 0x000ee20000000800 */
[----:B------:R-:W-:Y:S01]  /*3fb0*/  FMUL R12, R12, 1.4426950216293334961 ;  /* 0x3fb8aa3b0c0c7820 */ /* 0x000fe20000400000 */
[----:B------:R-:W-:Y:S01]  /*3fc0*/  FMUL R13, R13, 1.4426950216293334961 ;  /* 0x3fb8aa3b0d0d7820 */ /* 0x000fe20000400000 */
[--C-:B------:R-:W-:Y:S01]  /*3fd0*/  FADD R14, R14, -R20.reuse ;  /* 0x800000140e0e7221 */ /* 0x100fe20000000000 */
[--C-:B------:R-:W-:Y:S01]  /*3fe0*/  FADD R76, R76, -R20.reuse ;  /* 0x800000144c4c7221 */ /* 0x100fe20000000000 */
[--C-:B------:R-:W-:Y:S01]  /*3ff0*/  FADD R15, R15, -R20.reuse ;  /* 0x800000140f0f7221 */ /* 0x100fe20000000000 */
[----:B------:R-:W-:Y:S01]  /*4000*/  FADD R79, R79, -R20 ;  /* 0x800000144f4f7221 */ /* 0x000fe20000000000 */
[----:B------:R-:W-:Y:S01]  /*4010*/  FMUL R14, R14, 1.4426950216293334961 ;  /* 0x3fb8aa3b0e0e7820 */ /* 0x000fe20000400000 */
[----:B------:R-:W4:Y:S01]  /*4020*/  MUFU.EX2 R75, R7 ;  /* 0x00000007004b7308 */ /* 0x000f220000000800 */
[----:B0-----:R-:W-:Y:S01]  /*4030*/  FADD R5, R77, R78 ;  /* 0x0000004e4d057221 */ /* 0x001fe20000000000 */
[----:B------:R-:W-:Y:S01]  /*4040*/  FMUL R15, R15, 1.4426950216293334961 ;  /* 0x3fb8aa3b0f0f7820 */ /* 0x000fe20000400000 */
[--C-:B------:R-:W-:Y:S01]  /*4050*/  FADD R16, R16, -R20.reuse ;  /* 0x8000001410107221 */ /* 0x100fe20000000000 */
[--C-:B------:R-:W-:Y:S01]  /*4060*/  FADD R23, R23, -R20.reuse ;  /* 0x8000001417177221 */ /* 0x100fe20000000000 */
[--C-:B------:R-:W-:Y:S01]  /*4070*/  FADD R24, R24, -R20.reuse ;  /* 0x8000001418187221 */ /* 0x100fe20000000000 */
[--C-:B------:R-:W-:Y:S01]  /*4080*/  FADD R21, R21, -R20.reuse ;  /* 0x8000001415157221 */ /* 0x100fe20000000000 */
[----:B------:R-:W-:Y:S01]  /*4090*/  FMUL R16, R16, 1.4426950216293334961 ;  /* 0x3fb8aa3b10107820 */ /* 0x000fe20000400000 */
[----:B------:R-:W0:Y:S01]  /*40a0*/  MUFU.EX2 R6, R6 ;  /* 0x0000000600067308 */ /* 0x000e220000000800 */
[----:B---3--:R-:W-:Y:S01]  /*40b0*/  FADD R4, R74, R5 ;  /* 0x000000054a047221 */ /* 0x008fe20000000000 */
[----:B------:R-:W-:Y:S01]  /*40c0*/  FMUL R24, R24, 1.4426950216293334961 ;  /* 0x3fb8aa3b18187820 */ /* 0x000fe20000400000 */
[----:B------:R-:W-:Y:S01]  /*40d0*/  FMUL R21, R21, 1.4426950216293334961 ;  /* 0x3fb8aa3b15157820 */ /* 0x000fe20000400000 */
[--C-:B------:R-:W-:Y:S01]  /*40e0*/  FADD R17, R17, -R20.reuse ;  /* 0x8000001411117221 */ /* 0x100fe20000000000 */
[--C-:B------:R-:W-:Y:S01]  /*40f0*/  FADD R18, R18, -R20.reuse ;  /* 0x8000001412127221 */ /* 0x100fe20000000000 */
[--C-:B------:R-:W-:Y:S01]  /*4100*/  FADD R25, R25, -R20.reuse ;  /* 0x8000001419197221 */ /* 0x100fe20000000000 */
[----:B------:R-:W-:Y:S01]  /*4110*/  FADD R19, R19, -R20 ;  /* 0x8000001413137221 */ /* 0x000fe20000000000 */
[----:B------:R3:W5:Y:S01]  /*4120*/  MUFU.EX2 R73, R9 ;  /* 0x0000000900497308 */ /* 0x0007620000000800 */
[----:B----4-:R-:W-:Y:S01]  /*4130*/  FADD R5, R75, R4 ;  /* 0x000000044b057221 */ /* 0x010fe20000000000 */
[----:B------:R-:W-:Y:S01]  /*4140*/  FMUL R18, R18, 1.4426950216293334961 ;  /* 0x3fb8aa3b12127820 */ /* 0x000fe20000400000 */
[--C-:B------:R-:W-:Y:S01]  /*4150*/  FADD R26, R26, -R20.reuse ;  /* 0x800000141a1a7221 */ /* 0x100fe20000000000 */
[----:B------:R-:W-:Y:S01]  /*4160*/  FMUL R19, R19, 1.4426950216293334961 ;  /* 0x3fb8aa3b13137820 */ /* 0x000fe20000400000 */
[--C-:B------:R-:W-:Y:S01]  /*4170*/  FADD R80, R80, -R20.reuse ;  /* 0x8000001450507221 */ /* 0x100fe20000000000 */
[--C-:B------:R-:W-:Y:S01]  /*4180*/  FADD R28, R28, -R20.reuse ;  /* 0x800000141c1c7221 */ /* 0x100fe20000000000 */
[--C-:B------:R-:W-:Y:S01]  /*4190*/  FADD R27, R27, -R20.reuse ;  /* 0x800000141b1b7221 */ /* 0x100fe20000000000 */
[----:B------:R4:W1:Y:S01]  /*41a0*/  MUFU.EX2 R72, R10 ;  /* 0x0000000a00487308 */ /* 0x0008620000000800 */
[----:B0-----:R-:W-:Y:S01]  /*41b0*/  FADD R4, R6, R5 ;  /* 0x0000000506047221 */ /* 0x001fe20000000000 */
[----:B---3--:R-:W-:Y:S01]  /*41c0*/  FMUL R9, R69, 1.4426950216293334961 ;  /* 0x3fb8aa3b45097820 */ /* 0x008fe20000400000 */
[----:B------:R-:W-:Y:S01]  /*41d0*/  FMUL R28, R28, 1.4426950216293334961 ;  /* 0x3fb8aa3b1c1c7820 */ /* 0x000fe20000400000 */
[----:B------:R-:W-:-:S04]  /*41e0*/  FADD R22, R22, -R20 ;  /* 0x8000001416167221 */ /* 0x000fc80000000000 */
[----:B------:R0:W3:Y:S01]  /*41f0*/  MUFU.EX2 R7, R11 ;  /* 0x0000000b00077308 */ /* 0x0000e20000000800 */
[----:B-----5:R-:W-:Y:S01]  /*4200*/  FADD R5, R73, R4 ;  /* 0x0000000449057221 */ /* 0x020fe20000000000 */
[----:B----4-:R-:W-:-:S06]  /*4210*/  FMUL R10, R71, 1.4426950216293334961 ;  /* 0x3fb8aa3b470a7820 */ /* 0x010fcc0000400000 */
[----:B------:R-:W4:Y:S01]  /*4220*/  MUFU.EX2 R8, R8 ;  /* 0x0000000800087308 */ /* 0x000f220000000800 */
[----:B-1----:R-:W-:Y:S01]  /*4230*/  FADD R4, R72, R5 ;  /* 0x0000000548047221 */ /* 0x002fe20000000000 */
[----:B0-----:R-:W-:-:S06]  /*4240*/  FMUL R11, R76, 1.4426950216293334961 ;  /* 0x3fb8aa3b4c0b7820 */ /* 0x001fcc0000400000 */
[----:B------:R0:W1:Y:S01]  /*4250*/  MUFU.EX2 R70, R12 ;  /* 0x0000000c00467308 */ /* 0x0000620000000800 */
[----:B---3--:R-:W-:-:S07]  /*4260*/  FADD R5, R7, R4 ;  /* 0x0000000407057221 */ /* 0x008fce0000000000 */
[----:B------:R-:W3:Y:S01]  /*4270*/  MUFU.EX2 R9, R9 ;  /* 0x0000000900097308 */ /* 0x000ee20000000800 */
[----:B----4-:R-:W-:Y:S01]  /*4280*/  FADD R5, R8, R5 ;  /* 0x0000000508057221 */ /* 0x010fe20000000000 */
[----:B0-----:R-:W-:-:S06]  /*4290*/  FMUL R12, R79, 1.4426950216293334961 ;  /* 0x3fb8aa3b4f0c7820 */ /* 0x001fcc0000400000 */
[----:B------:R0:W4:Y:S01]  /*42a0*/  MUFU.EX2 R69, R13 ;  /* 0x0000000d00457308 */ /* 0x0001220000000800 */
[----:B-1----:R-:W-:-:S07]  /*42b0*/  FADD R4, R70, R5 ;  /* 0x0000000546047221 */ /* 0x002fce0000000000 */
[----:B------:R-:W1:Y:S01]  /*42c0*/  MUFU.EX2 R10, R10 ;  /* 0x0000000a000a7308 */ /* 0x000e620000000800 */
[----:B---3--:R-:W-:Y:S01]  /*42d0*/  FADD R4, R9, R4 ;  /* 0x0000000409047221 */ /* 0x008fe20000000000 */
[----:B0-----:R-:W-:-:S06]  /*42e0*/  FMUL R13, R23, 1.4426950216293334961 ;  /* 0x3fb8aa3b170d7820 */ /* 0x001fcc0000400000 */
[----:B------:R0:W3:Y:S01]  /*42f0*/  MUFU.EX2 R68, R14 ;  /* 0x0000000e00447308 */ /* 0x0000e20000000800 */
[----:B----4-:R-:W-:-:S07]  /*4300*/  FADD R5, R69, R4 ;  /* 0x0000000445057221 */ /* 0x010fce0000000000 */
[----:B------:R-:W4:Y:S01]  /*4310*/  MUFU.EX2 R11, R11 ;  /* 0x0000000b000b7308 */ /* 0x000f220000000800 */
[----:B-1----:R-:W-:Y:S01]  /*4320*/  FADD R5, R10, R5 ;  /* 0x000000050a057221 */ /* 0x002fe20000000000 */
[----:B0-----:R-:W-:-:S06]  /*4330*/  FMUL R14, R17, 1.4426950216293334961 ;  /* 0x3fb8aa3b110e7820 */ /* 0x001fcc0000400000 */
[----:B------:R0:W1:Y:S01]  /*4340*/  MUFU.EX2 R35, R15 ;  /* 0x0000000f00237308 */ /* 0x0000620000000800 */
[----:B---3--:R-:W-:-:S07]  /*4350*/  FADD R4, R68, R5 ;  /* 0x0000000544047221 */ /* 0x008fce0000000000 */
[----:B------:R-:W3:Y:S01]  /*4360*/  MUFU.EX2 R12, R12 ;  /* 0x0000000c000c7308 */ /* 0x000ee20000000800 */
[----:B0-----:R-:W-:-:S07]  /*4370*/  FMUL R15, R25, 1.4426950216293334961 ;  /* 0x3fb8aa3b190f7820 */ /* 0x001fce0000400000 */
[----:B------:R0:W5:Y:S08]  /*4380*/  MUFU.EX2 R34, R16 ;  /* 0x0000001000227308 */ /* 0x0001700000000800 */
[----:B------:R-:W1:Y:S01]  /*4390*/  MUFU.EX2 R13, R13 ;  /* 0x0000000d000d7308 */ /* 0x000e620000000800 */
[----:B0-----:R-:W-:-:S07]  /*43a0*/  FMUL R16, R26, 1.4426950216293334961 ;  /* 0x3fb8aa3b1a107820 */ /* 0x001fce0000400000 */
[----:B------:R4:W-:Y:S08]  /*43b0*/  MUFU.EX2 R32, R24 ;  /* 0x0000001800207308 */ /* 0x0009f00000000800 */
[----:B------:R-:W0:Y:S01]  /*43c0*/  MUFU.EX2 R33, R21 ;  /* 0x0000001500217308 */ /* 0x000e220000000800 */
[----:B----4-:R-:W-:Y:S01]  /*43d0*/  FADD R24, R11, R4 ;  /* 0x000000040b187221 */ /* 0x010fe20000000000 */
[----:B------:R-:W-:-:S03]  /*43e0*/  FADD R4, R30, -R20 ;  /* 0x800000141e047221 */ /* 0x000fc60000000000 */
[----:B-1----:R-:W-:Y:S01]  /*43f0*/  FADD R17, R35, R24 ;  /* 0x0000001823117221 */ /* 0x002fe20000000000 */
[----:B------:R-:W-:Y:S01]  /*4400*/  FMUL R5, R4, 1.4426950216293334961 ;  /* 0x3fb8aa3b04057820 */ /* 0x000fe20000400000 */
[----:B------:R-:W-:Y:S01]  /*4410*/  FADD R4, R29, -R20 ;  /* 0x800000141d047221 */ /* 0x000fe20000000000 */
[----:B------:R-:W1:Y:S01]  /*4420*/  MUFU.EX2 R14, R14 ;  /* 0x0000000e000e7308 */ /* 0x000e620000000800 */
[----:B---3--:R-:W-:Y:S02]  /*4430*/  FADD R17, R12, R17 ;  /* 0x000000110c117221 */ /* 0x008fe40000000000 */
[----:B------:R-:W-:-:S05]  /*4440*/  FMUL R4, R4, 1.4426950216293334961 ;  /* 0x3fb8aa3b04047820 */ /* 0x000fca0000400000 */
[----:B------:R5:W-:Y:S08]  /*4450*/  MUFU.EX2 R31, R18 ;  /* 0x00000012001f7308 */ /* 0x000bf00000000800 */
[----:B------:R-:W3:Y:S01]  /*4460*/  MUFU.EX2 R15, R15 ;  /* 0x0000000f000f7308 */ /* 0x000ee20000000800 */
[----:B-----5:R-:W-:-:S04]  /*4470*/  FADD R18, R34, R17 ;  /* 0x0000001122127221 */ /* 0x020fc80000000000 */
[----:B------:R-:W-:-:S03]  /*4480*/  FADD R18, R13, R18 ;  /* 0x000000120d127221 */ /* 0x000fc60000000000 */
[----:B------:R0:W-:Y:S08]  /*4490*/  MUFU.EX2 R30, R19 ;  /* 0x00000013001e7308 */ /* 0x0001f00000000800 */
[----:B------:R-:W4:Y:S01]  /*44a0*/  MUFU.EX2 R16, R16 ;  /* 0x0000001000107308 */ /* 0x000f220000000800 */
[----:B0-----:R-:W-:Y:S01]  /*44b0*/  FADD R19, R33, R18 ;  /* 0x0000001221137221 */ /* 0x001fe20000000000 */
[----:B------:R-:W-:-:S03]  /*44c0*/  FMUL R18, R80, 1.4426950216293334961 ;  /* 0x3fb8aa3b50127820 */ /* 0x000fc60000400000 */
[----:B------:R-:W-:-:S03]  /*44d0*/  FADD R19, R32, R19 ;  /* 0x0000001320137221 */ /* 0x000fc60000000000 */
[----:B------:R0:W5:Y:S01]  /*44e0*/  MUFU.EX2 R29, R5 ;  /* 0x00000005001d7308 */ /* 0x0001620000000800 */
[----:B-1----:R-:W-:Y:S01]  /*44f0*/  FADD R24, R14, R19 ;  /* 0x000000130e187221 */ /* 0x002fe20000000000 */
[----:B------:R-:W-:Y:S01]  /*4500*/  FMUL R19, R27, 1.4426950216293334961 ;  /* 0x3fb8aa3b1b137820 */ /* 0x000fe20000400000 */
[----:B------:R-:W-:Y:S02]  /*4510*/  FMUL R27, R22, 1.4426950216293334961 ;  /* 0x3fb8aa3b161b7820 */ /* 0x000fe40000400000 */
[----:B---3--:R-:W-:-:S03]  /*4520*/  FADD R24, R15, R24 ;  /* 0x000000180f187221 */ /* 0x008fc60000000000 */
[----:B------:R1:W3:Y:S01]  /*4530*/  MUFU.EX2 R17, R4 ;  /* 0x0000000400117308 */ /* 0x0002e20000000800 */
[----:B0-----:R-:W-:-:S04]  /*4540*/  FADD R5, R31, R24 ;  /* 0x000000181f057221 */ /* 0x001fc80000000000 */
[----:B----4-:R-:W-:-:S03]  /*4550*/  FADD R5, R16, R5 ;  /* 0x0000000510057221 */ /* 0x010fc60000000000 */
[----:B------:R-:W0:Y:S01]  /*4560*/  MUFU.EX2 R18, R18 ;  /* 0x0000001200127308 */ /* 0x000e220000000800 */
[----:B-1----:R-:W-:-:S04]  /*4570*/  FADD R4, R30, R5 ;  /* 0x000000051e047221 */ /* 0x002fc80000000000 */
[----:B-----5:R-:W-:-:S03]  /*4580*/  FADD R4, R29, R4 ;  /* 0x000000041d047221 */ /* 0x020fc60000000000 */
[----:B------:R-:W1:Y:S01]  /*4590*/  MUFU.EX2 R28, R28 ;  /* 0x0000001c001c7308 */ /* 0x000e620000000800 */
[----:B---3--:R-:W-:-:S07]  /*45a0*/  FADD R5, R17, R4 ;  /* 0x0000000411057221 */ /* 0x008fce0000000000 */
[----:B------:R-:W3:Y:S01]  /*45b0*/  MUFU.EX2 R19, R19 ;  /* 0x0000001300137308 */ /* 0x000ee20000000800 */
[----:B0-----:R-:W-:-:S07]  /*45c0*/  FADD R5, R18, R5 ;  /* 0x0000000512057221 */ /* 0x001fce0000000000 */
[----:B------:R-:W0:Y:S01]  /*45d0*/  MUFU.EX2 R27, R27 ;  /* 0x0000001b001b7308 */ /* 0x000e220000000800 */
[----:B-1----:R-:W-:-:S04]  /*45e0*/  FADD R4, R28, R5 ;  /* 0x000000051c047221 */ /* 0x002fc80000000000 */
[----:B---3--:R-:W-:-:S04]  /*45f0*/  FADD R4, R19, R4 ;  /* 0x0000000413047221 */ /* 0x008fc80000000000 */
[----:B0-----:R-:W-:Y:S01]  /*4600*/  FADD R22, R27, R4 ;  /* 0x000000041b167221 */ /* 0x001fe20000000000 */
[----:B------:R-:W-:-:S04]  /*4610*/  IMAD.WIDE R4, R58, 0x2, R50 ;  /* 0x000000023a047825 */ /* 0x000fc800078e0232 */
[----:B------:R0:W1:Y:S01]  /*4620*/  SHFL.BFLY PT, R21, R22, 0x10, 0x1f ;  /* 0x0e001f0016157f89 */ /* 0x00006200000e0000 */
[----:B--2---:R-:W-:Y:S05]  /*4630*/  @!P0 BRA `(.L_x_15) ;  /* 0x0000001400248947 */ /* 0x004fea0003800000 */
.L_x_24:
[C---:B------:R-:W-:Y:S01]  /*4640*/  IMAD.WIDE R24, R58.reuse, 0x2, R42 ;  /* 0x000000023a187825 */ /* 0x040fe200078e022a */
[----:B------:R2:W3:Y:S05]  /*4650*/  LDG.E.U16 R23, desc[UR20][R4.64] ;  /* 0x0000001404177981 */ /* 0x0004ea000c1e1500 */
[----:B------:R-:W4:Y:S01]  /*4660*/  LDG.E.U16 R24, desc[UR20][R24.64] ;  /* 0x0000001418187981 */ /* 0x000f22000c1e1500 */
[----:B--2---:R-:W-:-:S05]  /*4670*/  IMAD.WIDE R4, R58, 0x2, R48 ;  /* 0x000000023a047825 */ /* 0x004fca00078e0230 */
[----:B------:R2:W5:Y:S02]  /*4680*/  LDG.E.U16 R25, desc[UR20][R4.64] ;  /* 0x0000001404197981 */ /* 0x000564000c1e1500 */
        /* <DEDUP_REMOVED lines=9> */
[----:B------:R2:W5:Y:S01]  /*4720*/  LDG.E.U16 R79, desc[UR20][R4.64] ;  /* 0x00000014044f7981 */ /* 0x000562000c1e1500 */
[----:B------:R-:W-:Y:S02]  /*4730*/  LOP3.LUT R80, R2, 0x20, RZ, 0x3c, !PT ;  /* 0x0000002002507812 */ /* 0x000fe400078e3cff */
[----:B------:R-:W-:Y:S02]  /*4740*/  F2FP.F16.F32.PACK_AB R6, R73, R6 ;  /* 0x000000064906723e */ /* 0x000fe400000000ff */
[----:B------:R-:W-:Y:S02]  /*4750*/  F2FP.F16.F32.PACK_AB R7, R7, R72 ;  /* 0x000000480707723e */ /* 0x000fe400000000ff */
[----:B------:R-:W-:Y:S02]  /*4760*/  F2FP.F16.F32.PACK_AB R8, R70, R8 ;  /* 0x000000084608723e */ /* 0x000fe400000000ff */
[----:B------:R-:W-:Y:S02]  /*4770*/  F2FP.F16.F32.PACK_AB R9, R69, R9 ;  /* 0x000000094509723e */ /* 0x000fe400000000ff */
[----:B--2---:R-:W-:-:S02]  /*4780*/  F2FP.F16.F32.PACK_AB R4, R78, R77 ;  /* 0x0000004d4e04723e */ /* 0x004fc400000000ff */
[----:B------:R-:W-:Y:S02]  /*4790*/  F2FP.F16.F32.PACK_AB R5, R75, R74 ;  /* 0x0000004a4b05723e */ /* 0x000fe400000000ff */
[----:B------:R-:W-:Y:S02]  /*47a0*/  F2FP.F16.F32.PACK_AB R10, R68, R10 ;  /* 0x0000000a440a723e */ /* 0x000fe400000000ff */
[----:B------:R-:W-:Y:S02]  /*47b0*/  F2FP.F16.F32.PACK_AB R11, R35, R11 ;  /* 0x0000000b230b723e */ /* 0x000fe400000000ff */
[----:B------:R-:W-:Y:S02]  /*47c0*/  F2FP.F16.F32.PACK_AB R12, R34, R12 ;  /* 0x0000000c220c723e */ /* 0x000fe400000000ff */
[----:B------:R-:W-:Y:S02]  /*47d0*/  F2FP.F16.F32.PACK_AB R13, R33, R13 ;  /* 0x0000000d210d723e */ /* 0x000fe400000000ff */
[----:B------:R-:W-:-:S02]  /*47e0*/  F2FP.F16.F32.PACK_AB R14, R14, R32 ;  /* 0x000000200e0e723e */ /* 0x000fc400000000ff */
[----:B------:R-:W-:Y:S02]  /*47f0*/  F2FP.F16.F32.PACK_AB R15, R31, R15 ;  /* 0x0000000f1f0f723e */ /* 0x000fe400000000ff */
[----:B------:R-:W-:Y:S02]  /*4800*/  F2FP.F16.F32.PACK_AB R16, R30, R16 ;  /* 0x000000101e10723e */ /* 0x000fe400000000ff */
[----:B------:R-:W-:Y:S02]  /*4810*/  F2FP.F16.F32.PACK_AB R17, R17, R29 ;  /* 0x0000001d1111723e */ /* 0x000fe400000000ff */
[----:B------:R-:W-:Y:S02]  /*4820*/  F2FP.F16.F32.PACK_AB R18, R28, R18 ;  /* 0x000000121c12723e */ /* 0x000fe400000000ff */
[----:B------:R-:W-:Y:S01]  /*4830*/  F2FP.F16.F32.PACK_AB R19, R27, R19 ;  /* 0x000000131b13723e */ /* 0x000fe200000000ff */
[----:B------:R-:W-:-:S03]  /*4840*/  FADD R27, -R20, R66 ;  /* 0x00000042141b7221 */ /* 0x000fc60000000100 */
[----:B------:R-:W-:Y:S01]  /*4850*/  STTM.16dp32bit_t0_t15.x16 tmem[UR12+0x10], R4 ;  /* 0x00001004000079ed */ /* 0x000fe20008a0000c */
[----:B------:R2:W-:Y:S01]  /*4860*/  STTM.16dp32bit_t16_t31.x16 tmem[UR12+0x20], R4 ;  /* 0x00002004000079ed */ /* 0x0005e20008a2000c */
[----:B------:R-:W-:-:S04]  /*4870*/  FMUL R27, R27, 1.4426950216293334961 ;  /* 0x3fb8aa3b1b1b7820 */ /* 0x000fc80000400000 */
[----:B--2---:R-:W2:Y:S01]  /*4880*/  MUFU.EX2 R12, R27 ;  /* 0x0000001b000c7308 */ /* 0x004ea20000000800 */
[----:B------:R-:W-:Y:S01]  /*4890*/  ULEA UR13, UR25, UR10, 0x3 ;  /* 0x0000000a190d7291 */ /* 0x000fe2000f8e18ff */
[----:B-1----:R-:W-:Y:S01]  /*48a0*/  FADD R21, R22, R21 ;  /* 0x0000001516157221 */ /* 0x002fe20000000000 */
[----:B------:R-:W-:Y:S02]  /*48b0*/  UMOV UR4, UR5 ;  /* 0x0000000500047c82 */ /* 0x000fe40008000000 */
[----:B------:R-:W-:Y:S01]  /*48c0*/  UIADD3 UR13, UPT, UPT, UR13, 0x2000, URZ ;  /* 0x000020000d0d7890 */ /* 0x000fe2000fffe0ff */
[----:B---3--:R1:W-:Y:S04]  /*48d0*/  STS.U16 [R2+UR10+0x1800], R23 ;  /* 0x0018001702007988 */ /* 0x0083e8000800040a */
[----:B----4-:R1:W-:Y:S04]  /*48e0*/  STS.U16 [R2+UR10+0x1c00], R24 ;  /* 0x001c001802007988 */ /* 0x0103e8000800040a */
[----:B-----5:R1:W-:Y:S04]  /*48f0*/  STS.U16 [R80+UR10+0x1900], R25 ;  /* 0x0019001950007988 */ /* 0x0203e8000800040a */
[----:B------:R1:W-:Y:S04]  /*4900*/  STS.U16 [R80+UR10+0x1d00], R26 ;  /* 0x001d001a50007988 */ /* 0x0003e8000800040a */
[----:B------:R1:W-:Y:S04]  /*4910*/  STS.U16 [R93+UR10+0x1a00], R67 ;  /* 0x001a00435d007988 */ /* 0x0003e8000800040a */
[----:B------:R1:W-:Y:S04]  /*4920*/  STS.U16 [R93+UR10+0x1e00], R71 ;  /* 0x001e00475d007988 */ /* 0x0003e8000800040a */
[----:B------:R1:W-:Y:S04]  /*4930*/  STS.U16 [R88+UR10+0x1b00], R76 ;  /* 0x001b004c58007988 */ /* 0x0003e8000800040a */
[----:B------:R1:W-:Y:S01]  /*4940*/  STS.U16 [R88+UR10+0x1f00], R79 ;  /* 0x001f004f58007988 */ /* 0x0003e2000800040a */
[----:B------:R-:W3:Y:S02]  /*4950*/  FENCE.VIEW.ASYNC.T ;  /* 0x00000000000073c6 */ /* 0x000ee40000000200 */
[----:B---3--:R-:W-:Y:S06]  /*4960*/  BAR.SYNC.DEFER_BLOCKING 0x0 ;  /* 0x0000000000007b1d */ /* 0x008fec0000010000 */
[----:B------:R-:W-:Y:S01]  /*4970*/  LDTM.16dp32bit_t0_t15.x8 R4, tmem[UR12] ;  /* 0x0000000c000479ee */ /* 0x000fe20008980000 */
[----:B------:R-:W2:Y:S01]  /*4980*/  LDTM.16dp32bit_t16_t31.x8 R4, tmem[UR12+0x8] ;  /* 0x0000080c000479ee */ /* 0x000ea200089a0000 */
[----:B------:R-:W-:Y:S01]  /*4990*/  NOP ;  /* 0x0000000000007918 */ /* 0x000fe20000000000 */
[C---:B--2---:R-:W-:Y:S01]  /*49a0*/  FMUL R4, R12.reuse, R4 ;  /* 0x000000040c047220 */ /* 0x044fe20000400000 */
        /* <DEDUP_REMOVED lines=8> */
[----:B------:R1:W-:Y:S01]  /*4a30*/  STTM.16dp32bit_t16_t31.x8 tmem[UR12+0x8], R4 ;  /* 0x00000804000079ed */ /* 0x0003e200089a000c */
[----:B------:R-:W2:Y:S02]  /*4a40*/  FENCE.VIEW.ASYNC.T ;  /* 0x00000000000073c6 */ /* 0x000ea40000000200 */
[----:B--2---:R-:W-:Y:S06]  /*4a50*/  BAR.SYNC.DEFER_BLOCKING 0x0 ;  /* 0x0000000000007b1d */ /* 0x004fec0000010000 */
[----:B------:R2:W-:Y:S06]  /*4a60*/  MEMBAR.ALL.CTA ;  /* 0x0000000000007992 */ /* 0x0005ec0000008000 */
[----:B--2---:R-:W2:Y:S02]  /*4a70*/  FENCE.VIEW.ASYNC.S ;  /* 0x00000000000073c6 */ /* 0x004ea40000000000 */
[----:B--2---:R-:W-:Y:S06]  /*4a80*/  BAR.SYNC.DEFER_BLOCKING 0x0 ;  /* 0x0000000000007b1d */ /* 0x004fec0000010000 */
[----:B------:R-:W-:Y:S05]  /*4a90*/  BRA.U UP2, `(.L_x_16) ;  /* 0x0000000102587547 */ /* 0x000fea000b800000 */
[----:B------:R-:W-:Y:S02]  /*4aa0*/  UIADD3 UR36, UPT, UPT, UR9, 0x18, URZ ;  /* 0x0000001809247890 */ /* 0x000fe4000fffe0ff */
[----:B------:R-:W-:Y:S02]  /*4ab0*/  UIADD3 UR37, UPT, UPT, UR9, 0x20, URZ ;  /* 0x0000002009257890 */ /* 0x000fe4000fffe0ff */
[----:B------:R-:W-:Y:S01]  /*4ac0*/  UIADD3 UR39, UPT, UPT, UR9, 0x28, URZ ;  /* 0x0000002809277890 */ /* 0x000fe2000fffe0ff */
[----:B------:R-:W-:Y:S01]  /*4ad0*/  UMOV UR18, 0x0 ;  /* 0x0000000000127882 */ /* 0x000fe20000000000 */
[----:B------:R-:W-:Y:S01]  /*4ae0*/  UMOV UR19, 0x4040010 ;  /* 0x0404001000137882 */ /* 0x000fe20000000000 */
[----:B------:R-:W-:Y:S01]  /*4af0*/  UMOV UR16, UR22 ;  /* 0x0000001600107c82 */ /* 0x000fe20008000000 */
[----:B------:R-:W-:Y:S01]  /*4b00*/  UMOV UR17, 0x40004040 ;  /* 0x4000404000117882 */ /* 0x000fe20000000000 */
[----:B------:R-:W-:Y:S01]  /*4b10*/  UMOV UR40, 0x0 ;  /* 0x0000000000287882 */ /* 0x000fe20000000000 */
[----:B------:R-:W-:Y:S01]  /*4b20*/  UMOV UR41, 0x4040010 ;  /* 0x0404001000297882 */ /* 0x000fe20000000000 */
[----:B------:R-:W-:Y:S01]  /*4b30*/  UMOV UR42, 0x0 ;  /* 0x00000000002a7882 */ /* 0x000fe20000000000 */
[----:B------:R-:W-:Y:S01]  /*4b40*/  UMOV UR43, 0x4040010 ;  /* 0x04040010002b7882 */ /* 0x000fe20000000000 */
[----:B------:R-:W-:Y:S01]  /*4b50*/  UMOV UR6, UR13 ;  /* 0x0000000d00067c82 */ /* 0x000fe20008000000 */
[----:B------:R-:W-:Y:S01]  /*4b60*/  UMOV UR7, URZ ;  /* 0x000000ff00077c82 */ /* 0x000fe20008000000 */
[----:B------:R2:W-:Y:S01]  /*4b70*/  UTCHMMA tmem[UR14], gdesc[UR16], tmem[UR9], tmem[UR18], idesc[UR19], UPT ;  /* 0x00ff12100e0079ea */ /* 0x0005e2000b800009 */
        /* <DEDUP_REMOVED lines=8> */
.L_x_16:
[----:B------:R-:W-:Y:S01]  /*4c00*/  ISETP.GE.U32.AND P0, PT, R59, UR11, PT ;  /* 0x0000000b3b007c0c */ /* 0x000fe2000bf06070 */
[----:B------:R-:W-:Y:S01]  /*4c10*/  UIADD3 UR25, UPT, UPT, UR25, 0x1, URZ ;  /* 0x0000000119197890 */ /* 0x000fe2000fffe0ff */
[----:B------:R-:W-:Y:S01]  /*4c20*/  VIADD R58, R58, UR23 ;  /* 0x000000173a3a7c36 */ /* 0x000fe20008000000 */
[----:B------:R-:W-:Y:S01]  /*4c30*/  UIADD3 UR26, UPT, UPT, UR24, UR26, URZ ;  /* 0x0000001a181a7290 */ /* 0x000fe2000fffe0ff */
[----:B------:R-:W-:Y:S01]  /*4c40*/  ISETP.GE.U32.AND.EX P0, PT, R60, RZ, PT, P0 ;  /* 0x000000ff3c00720c */ /* 0x000fe20003f06100 */
[----:B------:R-:W-:Y:S01]  /*4c50*/  UISETP.GT.AND UP3, UPT, UR25, 0x1, UPT ;  /* 0x000000011900788c */ /* 0x000fe2000bf64270 */
[----:B-1----:R-:W-:Y:S02]  /*4c60*/  IMAD.U32 R67, RZ, RZ, UR4 ;  /* 0x00000004ff437e24 */ /* 0x002fe4000f8e00ff */
[----:B------:R-:W-:Y:S01]  /*4c70*/  FFMA R3, R12, R3, R21 ;  /* 0x000000030c037223 */ /* 0x000fe20000000015 */
[----:B------:R-:W-:Y:S01]  /*4c80*/  IMAD.MOV.U32 R18, RZ, RZ, R60 ;  /* 0x000000ffff127224 */ /* 0x000fe200078e003c */
[----:B--2---:R-:W-:Y:S01]  /*4c90*/  USEL UR5, URZ, 0x1, !UP3 ;  /* 0x00000001ff057887 */ /* 0x004fe2000d800000 */
[----:B------:R-:W-:Y:S01]  /*4ca0*/  IMAD.MOV.U32 R66, RZ, RZ, R20 ;  /* 0x000000ffff427224 */ /* 0x000fe200078e0014 */
[----:B------:R-:W-:-:S02]  /*4cb0*/  USEL UR25, UR25, URZ, !UP3 ;  /* 0x000000ff19197287 */ /* 0x000fc4000d800000 */
[----:B------:R-:W-:-:S03]  /*4cc0*/  ULOP3.LUT UR5, UR4, UR5, URZ, 0x3c, !UPT ;  /* 0x0000000504057292 */ /* 0x000fc6000f8e3cff */
[----:B------:R-:W-:Y:S09]  /*4cd0*/  @!P0 BRA `(.L_x_17) ;  /* 0xffffffdc00e08947 */ /* 0x000ff2000383ffff */
.L_x_12:
[----:B-12---:R-:W1:Y:S01]  /*4ce0*/  S2R R4, SR_TID.X ;  /* 0x0000000000047919 */ /* 0x006e620000002100 */
[----:B------:R-:W-:Y:S01]  /*4cf0*/  UISETP.GE.AND UP1, UPT, UR28, 0x1, UPT ;  /* 0x000000011c00788c */ /* 0x000fe2000bf26270 */
[----:B------:R-:W-:-:S04]  /*4d00*/  IMAD.MOV.U32 R19, RZ, RZ, R3 ;  /* 0x000000ffff137224 */ /* 0x000fc800078e0003 */
[C---:B------:R-:W-:Y:S01]  /*4d10*/  FMUL R2, R19.reuse, 8388608 ;  /* 0x4b00000013027820 */ /* 0x040fe20000400000 */
[----:B------:R-:W-:-:S04]  /*4d20*/  FSETP.GEU.AND P1, PT, R19, 1.175494350822287508e-38, PT ;  /* 0x008000001300780b */ /* 0x000fc80003f2e000 */
[----:B------:R-:W-:Y:S01]  /*4d30*/  FSEL R23, R2, R19, !P1 ;  /* 0x0000001302177208 */ /* 0x000fe20004800000 */
[C---:B-1----:R-:W-:Y:S01]  /*4d40*/  IMAD.SHL.U32 R12, R4.reuse, 0x10, RZ ;  /* 0x00000010040c7824 */ /* 0x042fe200078e00ff */
[C---:B------:R-:W-:Y:S01]  /*4d50*/  LOP3.LUT R0, R4.reuse, 0x70, RZ, 0xc0, !PT ;  /* 0x0000007004007812 */ /* 0x040fe200078ec0ff */
[----:B------:R-:W-:Y:S01]  /*4d60*/  IMAD.SHL.U32 R3, R4, 0x20, RZ ;  /* 0x0000002004037824 */ /* 0x000fe200078e00ff */
[----:B------:R-:W-:Y:S02]  /*4d70*/  SHF.R.S32.HI R13, RZ, 0x2, R4 ;  /* 0x00000002ff0d7819 */ /* 0x000fe40000011404 */
[----:B------:R-:W-:Y:S02]  /*4d80*/  LOP3.LUT R15, R12, 0x30, RZ, 0xc0, !PT ;  /* 0x000000300c0f7812 */ /* 0x000fe400078ec0ff */
[----:B------:R-:W-:Y:S02]  /*4d90*/  LOP3.LUT R3, R3, 0x700, RZ, 0xc0, !PT ;  /* 0x0000070003037812 */ /* 0x000fe400078ec0ff */
[----:B------:R-:W-:Y:S01]  /*4da0*/  SGXT R13, R13, 0x1 ;  /* 0x000000010d0d781a */ /* 0x000fe20000000200 */
[----:B------:R-:W-:Y:S01]  /*4db0*/  IMAD R2, R0, 0x4, R15 ;  /* 0x0000000400027824 */ /* 0x000fe200078e020f */
[----:B------:R-:W-:Y:S06]  /*4dc0*/  BRA.U !UP1, `(.L_x_18) ;  /* 0x0000000109107547 */ /* 0x000fec000b800000 */
[----:B------:R-:W-:-:S06]  /*4dd0*/  USHF.L.U32 UR4, UR4, 0x1f, URZ ;  /* 0x0000001f04047899 */ /* 0x000fcc00080006ff */
[----:B------:R-:W-:-:S04]  /*4de0*/  IMAD.U32 R0, RZ, RZ, UR4 ;  /* 0x00000004ff007e24 */ /* 0x000fc8000f8e00ff */
[----:B------:R-:W1:Y:S02]  /*4df0*/  SYNCS.PHASECHK.TRANS64.TRYWAIT P0, [UR13], R0 ;  /* 0x00000000ff0075a7 */ /* 0x000e64000800110d */
[----:B-1----:R-:W-:Y:S05]  /*4e00*/  @!P0 BRA `(.L_x_19) ;  /* 0x0000000c003c8947 */ /* 0x002fea0003800000 */
.L_x_18:
[----:B------:R-:W1:Y:S01]  /*4e10*/  S2R R27, SR_TID.X ;  /* 0x00000000001b7919 */ /* 0x000e620000002100 */
[----:B------:R-:W-:Y:S01]  /*4e20*/  FSETP.GT.AND P0, PT, |R19|, 8.50705917302346158658e+37, PT ;  /* 0x7e8000001300780b */ /* 0x000fe20003f04200 */
[----:B------:R-:W-:Y:S01]  /*4e30*/  VIADD R0, R23, 0xc0cafb0d ;  /* 0xc0cafb0d17007836 */ /* 0x000fe20000000000 */
[----:B------:R-:W-:Y:S01]  /*4e40*/  FSETP.GEU.AND P2, PT, |R19|, 1.175494350822287508e-38, PT ;  /* 0x008000001300780b */ /* 0x000fe20003f4e200 */
[----:B------:R-:W-:Y:S01]  /*4e50*/  BAR.SYNC.DEFER_BLOCKING 0x0 ;  /* 0x0000000000007b1d */ /* 0x000fe20000010000 */
[----:B------:R-:W-:Y:S01]  /*4e60*/  LOP3.LUT R17, R2, 0x440, R13, 0x78, !PT ;  /* 0x0000044002117812 */ /* 0x000fe200078e780d */
[----:B------:R-:W-:Y:S01]  /*4e70*/  IMAD.MOV.U32 R21, RZ, RZ, 0x3dc6b27f ;  /* 0x3dc6b27fff157424 */ /* 0x000fe200078e00ff */
[----:B------:R-:W-:Y:S02]  /*4e80*/  LOP3.LUT R2, R0, 0xff800000, RZ, 0xc0, !PT ;  /* 0xff80000000027812 */ /* 0x000fe400078ec0ff */
[----:B------:R-:W-:-:S03]  /*4e90*/  LOP3.LUT R14, R3, 0x70, R12, 0xf8, !PT ;  /* 0x00000070030e7812 */ /* 0x000fc600078ef80c */
[----:B------:R-:W2:Y:S01]  /*4ea0*/  LDC R18, c[0x0][0x3e8] ;  /* 0x0000fa00ff127b82 */ /* 0x000ea20000000800 */
[----:B------:R-:W3:Y:S01]  /*4eb0*/  LDCU.64 UR4, c[0x0][0x3e0] ;  /* 0x00007c00ff0477ac */ /* 0x000ee20008000a00 */
[----:B------:R-:W-:Y:S02]  /*4ec0*/  IMAD.IADD R3, R23, 0x1, -R2 ;  /* 0x0000000117037824 */ /* 0x000fe400078e0a02 */
[----:B------:R-:W-:Y:S02]  /*4ed0*/  @P0 FMUL R19, R19, 0.25 ;  /* 0x3e80000013130820 */ /* 0x000fe40000400000 */
[----:B------:R-:W-:Y:S01]  /*4ee0*/  FADD R12, R3, -1 ;  /* 0xbf800000030c7421 */ /* 0x000fe20000000000 */
[----:B------:R-:W-:Y:S01]  /*4ef0*/  I2FP.F32.S32 R3, R2 ;  /* 0x0000000200037245 */ /* 0x000fe20000201400 */
[----:B------:R-:W-:Y:S01]  /*4f00*/  @!P2 FMUL R19, R19, 16777216 ;  /* 0x4b8000001313a820 */ /* 0x000fe20000400000 */
[----:B------:R-:W4:Y:S03]  /*4f10*/  LDC.64 R24, c[0x0][0x398] ;  /* 0x0000e600ff187b82 */ /* 0x000f260000000a00 */
[----:B------:R-:W5:Y:S01]  /*4f20*/  MUFU.RCP R2, R19 ;  /* 0x0000001300027308 */ /* 0x000f620000001000 */
[----:B---3--:R-:W-:Y:S01]  /*4f30*/  UIMAD UR4, UR8, UR4, URZ ;  /* 0x00000004080472a4 */ /* 0x008fe2000f8e02ff */
[C---:B-1----:R-:W-:Y:S01]  /*4f40*/  LOP3.LUT P3, RZ, R27.reuse, 0x7f, RZ, 0xc0, !PT ;  /* 0x0000007f1bff7812 */ /* 0x042fe2000786c0ff */
[C---:B------:R-:W-:Y:S01]  /*4f50*/  IMAD.SHL.U32 R0, R27.reuse, 0x40, RZ ;  /* 0x000000401b007824 */ /* 0x040fe200078e00ff */
[----:B------:R-:W-:Y:S01]  /*4f60*/  LOP3.LUT R13, R27, 0x60, RZ, 0xc0, !PT ;  /* 0x000000601b0d7812 */ /* 0x000fe200078ec0ff */
[----:B------:R-:W-:-:S03]  /*4f70*/  USHF.L.U32 UR6, UR4, 0x1, URZ ;  /* 0x0000000104067899 */ /* 0x000fc600080006ff */
[----:B------:R-:W-:Y:S01]  /*4f80*/  LOP3.LUT R16, R0, 0x200, RZ, 0xc0, !PT ;  /* 0x0000020000107812 */ /* 0x000fe200078ec0ff */
[----:B------:R-:W-:Y:S01]  /*4f90*/  IMAD.SHL.U32 R13, R13, 0x2, RZ ;  /* 0x000000020d0d7824 */ /* 0x000fe200078e00ff */
[----:B------:R-:W-:Y:S02]  /*4fa0*/  FSEL R0, RZ, -23, P1 ;  /* 0xc1b80000ff007808 */ /* 0x000fe40000800000 */
[----:B------:R-:W-:Y:S02]  /*4fb0*/  IADD3 R16, PT, PT, R17, UR10, R16 ;  /* 0x0000000a11107c10 */ /* 0x000fe4000fffe010 */
[----:B------:R-:W-:Y:S01]  /*4fc0*/  LOP3.LUT R14, R14, R13, RZ, 0x3c, !PT ;  /* 0x0000000d0e0e7212 */ /* 0x000fe200078e3cff */
[----:B------:R-:W1:Y:S02]  /*4fd0*/  @!P3 SYNCS.CCTL.IV [UR10+0x2000] ;  /* 0x00200000ff00b9b1 */ /* 0x000e64000800000a */
[----:B-1----:R-:W-:Y:S01]  /*4fe0*/  BAR.SYNC.DEFER_BLOCKING 0x0 ;  /* 0x0000000000007b1d */ /* 0x002fe20000010000 */
[----:B------:R-:W-:Y:S01]  /*4ff0*/  FFMA.FTZ R13, R12, R21, -0.16845393180847167969 ;  /* 0xbe2c7f300c0d7423 */ /* 0x000fe20000010015 */
[----:B------:R-:W-:Y:S01]  /*5000*/  FFMA.FTZ R0, R3, 1.1920928955078125e-07, R0 ;  /* 0x3400000003007823 */ /* 0x000fe20000010000 */
[----:B------:R-:W-:Y:S01]  /*5010*/  VIADD R14, R14, UR10 ;  /* 0x0000000a0e0e7c36 */ /* 0x000fe20008000000 */
[----:B------:R-:W-:Y:S01]  /*5020*/  FSETP.NEU.AND P1, PT, R23, RZ, PT ;  /* 0x000000ff1700720b */ /* 0x000fe20003f2d000 */
[C---:B------:R-:W-:Y:S01]  /*5030*/  FFMA.FTZ R13, R12.reuse, R13, 0.1716887056827545166 ;  /* 0x3e2fcf2a0c0d7423 */ /* 0x040fe2000001000d */
[----:B------:R-:W-:Y:S01]  /*5040*/  LDTM.16dp32bit_t0_t15.x8 R4, tmem[UR12] ;  /* 0x0000000c000479ee */ /* 0x000fe20008980000 */
[----:B------:R-:W1:Y:S02]  /*5050*/  LDTM.16dp32bit_t16_t31.x8 R4, tmem[UR12+0x8] ;  /* 0x0000080c000479ee */ /* 0x000e6400089a0000 */
[----:B------:R-:W-:-:S04]  /*5060*/  FFMA.FTZ R13, R12, R13, -0.17900948226451873779 ;  /* 0xbe374e430c0d7423 */ /* 0x000fc8000001000d */
[----:B------:R-:W-:-:S04]  /*5070*/  FFMA.FTZ R13, R12, R13, 0.20512372255325317383 ;  /* 0x3e520bf40c0d7423 */ /* 0x000fc8000001000d */
[----:B------:R-:W-:-:S04]  /*5080*/  FFMA.FTZ R13, R12, R13, -0.24046532809734344482 ;  /* 0xbe763c8b0c0d7423 */ /* 0x000fc8000001000d */
[C---:B------:R-:W-:Y:S01]  /*5090*/  FFMA.FTZ R13, R12.reuse, R13, 0.28857114911079406738 ;  /* 0x3e93bf990c0d7423 */ /* 0x040fe2000001000d */
[----:B------:R-:W3:Y:S01]  /*50a0*/  @!P3 SYNCS.CCTL.IV [UR10+0x2008] ;  /* 0x00200800ff00b9b1 */ /* 0x000ee2000800000a */
[----:B------:R-:W-:Y:S02]  /*50b0*/  NOP ;  /* 0x0000000000007918 */ /* 0x000fe40000000000 */
[----:B------:R-:W-:-:S04]  /*50c0*/  FFMA.FTZ R13, R12, R13, -0.36067417263984680176 ;  /* 0xbeb8aa490c0d7423 */ /* 0x000fc8000001000d */
[----:B------:R-:W-:Y:S01]  /*50d0*/  FFMA.FTZ R13, R12, R13, 0.48089820146560668945 ;  /* 0x3ef6384a0c0d7423 */ /* 0x000fe2000001000d */
[----:B-1----:R-:W-:Y:S01]  /*50e0*/  @P0 FMUL R6, R6, 0.25 ;  /* 0x3e80000006060820 */ /* 0x002fe20000400000 */
[----:B------:R-:W-:Y:S01]  /*50f0*/  @P0 FMUL R5, R5, 0.25 ;  /* 0x3e80000005050820 */ /* 0x000fe20000400000 */
[----:B------:R-:W-:Y:S01]  /*5100*/  @P0 FMUL R7, R7, 0.25 ;  /* 0x3e80000007070820 */ /* 0x000fe20000400000 */
[----:B------:R-:W-:Y:S01]  /*5110*/  @P0 FMUL R4, R4, 0.25 ;  /* 0x3e80000004040820 */ /* 0x000fe20000400000 */
[----:B------:R-:W-:Y:S01]  /*5120*/  @P0 FMUL R8, R8, 0.25 ;  /* 0x3e80000008080820 */ /* 0x000fe20000400000 */
[----:B------:R-:W-:Y:S01]  /*5130*/  @P0 FMUL R9, R9, 0.25 ;  /* 0x3e80000009090820 */ /* 0x000fe20000400000 */
[----:B------:R-:W-:Y:S01]  /*5140*/  @P0 FMUL R10, R10, 0.25 ;  /* 0x3e8000000a0a0820 */ /* 0x000fe20000400000 */
[----:B------:R-:W-:Y:S01]  /*5150*/  @P0 FMUL R11, R11, 0.25 ;  /* 0x3e8000000b0b0820 */ /* 0x000fe20000400000 */
[----:B------:R-:W-:Y:S01]  /*5160*/  @!P2 FMUL R6, R6, 16777216 ;  /* 0x4b8000000606a820 */ /* 0x000fe20000400000 */
[----:B------:R-:W-:Y:S01]  /*5170*/  @!P2 FMUL R5, R5, 16777216 ;  /* 0x4b8000000505a820 */ /* 0x000fe20000400000 */
[----:B------:R-:W-:Y:S01]  /*5180*/  @!P2 FMUL R7, R7, 16777216 ;  /* 0x4b8000000707a820 */ /* 0x000fe20000400000 */
[----:B------:R-:W-:Y:S01]  /*5190*/  @!P2 FMUL R4, R4, 16777216 ;  /* 0x4b8000000404a820 */ /* 0x000fe20000400000 */
[----:B------:R-:W-:Y:S01]  /*51a0*/  @!P2 FMUL R8, R8, 16777216 ;  /* 0x4b8000000808a820 */ /* 0x000fe20000400000 */
[----:B------:R-:W-:Y:S01]  /*51b0*/  @!P2 FMUL R9, R9, 16777216 ;  /* 0x4b8000000909a820 */ /* 0x000fe20000400000 */
[----:B------:R-:W-:Y:S01]  /*51c0*/  @!P2 FMUL R10, R10, 16777216 ;  /* 0x4b8000000a0aa820 */ /* 0x000fe20000400000 */
[----:B------:R-:W-:Y:S01]  /*51d0*/  @!P2 FMUL R11, R11, 16777216 ;  /* 0x4b8000000b0ba820 */ /* 0x000fe20000400000 */
[C---:B-----5:R-:W-:Y:S01]  /*51e0*/  FMUL R3, R2.reuse, R6 ;  /* 0x0000000602037220 */ /* 0x060fe20000400000 */
[C---:B------:R-:W-:Y:S01]  /*51f0*/  FMUL R5, R2.reuse, R5 ;  /* 0x0000000502057220 */ /* 0x040fe20000400000 */
[C---:B------:R-:W-:Y:S01]  /*5200*/  FMUL R6, R2.reuse, R7 ;  /* 0x0000000702067220 */ /* 0x040fe20000400000 */
[C---:B------:R-:W-:Y:S01]  /*5210*/  FMUL R4, R2.reuse, R4 ;  /* 0x0000000402047220 */ /* 0x040fe20000400000 */
[C---:B------:R-:W-:Y:S01]  /*5220*/  FMUL R8, R2.reuse, R8 ;  /* 0x0000000802087220 */ /* 0x040fe20000400000 */
[C---:B------:R-:W-:Y:S01]  /*5230*/  FMUL R9, R2.reuse, R9 ;  /* 0x0000000902097220 */ /* 0x040fe20000400000 */
[C---:B------:R-:W-:Y:S01]  /*5240*/  FMUL R7, R2.reuse, R10 ;  /* 0x0000000a02077220 */ /* 0x040fe20000400000 */
[----:B------:R-:W-:Y:S01]  /*5250*/  FMUL R2, R2, R11 ;  /* 0x0000000b02027220 */ /* 0x000fe20000400000 */
[----:B------:R-:W-:Y:S01]  /*5260*/  F2FP.F16.F32.PACK_AB R5, R6, R5 ;  /* 0x000000050605723e */ /* 0x000fe200000000ff */
[----:B------:R-:W-:Y:S01]  /*5270*/  FFMA.FTZ R13, R12, R13, -0.72134751081466674805 ;  /* 0xbf38aa3b0c0d7423 */ /* 0x000fe2000001000d */
[----:B------:R-:W-:-:S02]  /*5280*/  F2FP.F16.F32.PACK_AB R4, R3, R4 ;  /* 0x000000040304723e */ /* 0x000fc400000000ff */
[----:B------:R-:W-:Y:S01]  /*5290*/  F2FP.F16.F32.PACK_AB R6, R7, R8 ;  /* 0x000000080706723e */ /* 0x000fe200000000ff */
[----:B------:R-:W-:Y:S01]  /*52a0*/  FMUL R13, R12, R13 ;  /* 0x0000000d0c0d7220 */ /* 0x000fe20000400000 */
[----:B------:R-:W-:Y:S02]  /*52b0*/  F2FP.F16.F32.PACK_AB R7, R2, R9 ;  /* 0x000000090207723e */ /* 0x000fe400000000ff */
[----:B------:R-:W-:Y:S01]  /*52c0*/  ISETP.GE.U32.AND P0, PT, R23, 0x7f800000, PT ;  /* 0x7f8000001700780c */ /* 0x000fe20003f06070 */
[C---:B------:R-:W-:Y:S01]  /*52d0*/  FMUL R13, R12.reuse, R13 ;  /* 0x0000000d0c0d7220 */ /* 0x040fe20000400000 */
[--C-:B------:R-:W-:Y:S01]  /*52e0*/  SHF.R.U32.HI R2, RZ, 0x2, R27.reuse ;  /* 0x00000002ff027819 */ /* 0x100fe2000001161b */
[----:B---3--:R1:W-:Y:S01]  /*52f0*/  STSM.16.M88.4 [R14], R4 ;  /* 0x000000040e007844 */ /* 0x0083e20000000200 */
[----:B------:R-:W-:Y:S01]  /*5300*/  SHF.R.U32.HI R9, RZ, 0x6, R27 ;  /* 0x00000006ff097819 */ /* 0x000fe2000001161b */
[----:B------:R-:W-:Y:S01]  /*5310*/  FFMA.FTZ R13, R12, 1.4426950216293334961, R13 ;  /* 0x3fb8aa3b0c0d7823 */ /* 0x000fe2000001000d */
[----:B------:R-:W-:Y:S01]  /*5320*/  LOP3.LUT R2, R2, 0x18, RZ, 0xc0, !PT ;  /* 0x0000001802027812 */ /* 0x000fe200078ec0ff */
[----:B------:R-:W-:Y:S01]  /*5330*/  BAR.SYNC.DEFER_BLOCKING 0x0 ;  /* 0x0000000000007b1d */ /* 0x000fe20000010000 */
[----:B------:R-:W-:Y:S01]  /*5340*/  SGXT.U32 R9, R9, 0x1 ;  /* 0x000000010909781a */ /* 0x000fe20000000000 */
[----:B------:R-:W-:Y:S01]  /*5350*/  FADD R0, R0, R13 ;  /* 0x0000000d00007221 */ /* 0x000fe20000000000 */
[----:B0-----:R-:W-:Y:S01]  /*5360*/  LOP3.LUT R22, R2, 0x1f, R27, 0xf8, !PT ;  /* 0x0000001f02167812 */ /* 0x001fe200078ef81b */
[----:B------:R-:W-:Y:S01]  /*5370*/  IMAD R2, R81, UR5, RZ ;  /* 0x0000000551027c24 */ /* 0x000fe2000f8e02ff */
[----:B------:R-:W-:Y:S01]  /*5380*/  UIMAD.WIDE UR4, UR4, 0x2, URZ ;  /* 0x00000002040478a5 */ /* 0x000fe2000f8e02ff */
[----:B------:R-:W-:-:S02]  /*5390*/  @P0 IMAD.MOV.U32 R3, RZ, RZ, 0x7f800000 ;  /* 0x7f800000ff030424 */ /* 0x000fc400078e00ff */
[----:B--2---:R-:W-:Y:S02]  /*53a0*/  IMAD R9, R9, R18, RZ ;  /* 0x0000001209097224 */ /* 0x004fe400078e02ff */
[----:B------:R-:W-:Y:S01]  /*53b0*/  @P0 FFMA.FTZ R0, R23, R3, +INF ;  /* 0x7f80000017000423 */ /* 0x000fe20000010003 */
[----:B------:R-:W-:Y:S02]  /*53c0*/  IMAD.SHL.U32 R3, R22, 0x8, RZ ;  /* 0x0000000816037824 */ /* 0x000fe400078e00ff */
[----:B------:R-:W-:Y:S02]  /*53d0*/  IMAD R11, R18, 0x2, R9 ;  /* 0x00000002120b7824 */ /* 0x000fe400078e0209 */
[----:B------:R-:W-:Y:S01]  /*53e0*/  IMAD.SHL.U32 R22, R22, 0x10, RZ ;  /* 0x0000001016167824 */ /* 0x000fe200078e00ff */
[----:B------:R-:W-:Y:S01]  /*53f0*/  LOP3.LUT R8, R3, 0xc0, RZ, 0xc0, !PT ;  /* 0x000000c003087812 */ /* 0x000fe200078ec0ff */
[----:B------:R-:W-:Y:S01]  /*5400*/  IMAD.SHL.U32 R3, R2, 0x2, RZ ;  /* 0x0000000202037824 */ /* 0x000fe200078e00ff */
[----:B------:R-:W0:Y:S01]  /*5410*/  LDCU UR4, c[0x0][0x3ec] ;  /* 0x00007d80ff0477ac */ /* 0x000e220008000800 */
[----:B------:R-:W-:Y:S01]  /*5420*/  IMAD R13, R18, 0x2, R11 ;  /* 0x00000002120d7824 */ /* 0x000fe200078e020b */
[----:B------:R-:W-:Y:S01]  /*5430*/  IADD3 R23, PT, PT, R8, UR10, R15 ;  /* 0x0000000a08177c10 */ /* 0x000fe2000fffe00f */
[----:B------:R-:W-:Y:S01]  /*5440*/  IMAD.HI R2, R2, 0x2, RZ ;  /* 0x0000000202027827 */ /* 0x000fe200078e02ff */
[----:B----4-:R-:W-:Y:S01]  /*5450*/  IADD3 R24, P0, P2, R3, UR6, R24 ;  /* 0x0000000603187c10 */ /* 0x010fe2000fa1e018 */
[----:B------:R2:W3:Y:S02]  /*5460*/  LDSM.16.M88.4 R4, [R16] ;  /* 0x000000001004783b */ /* 0x0004e40000000200 */
[----:B-1----:R-:W-:Y:S01]  /*5470*/  IMAD R14, R18, 0x2, R13 ;  /* 0x00000002120e7824 */ /* 0x002fe200078e020d */
[----:B------:R-:W-:-:S02]  /*5480*/  FSEL R3, R0, -INF , P1 ;  /* 0xff80000000037808 */ /* 0x000fc40000800000 */
[----:B------:R-:W-:Y:S01]  /*5490*/  IADD3.X R26, PT, PT, R2, UR5, R25, P0, P2 ;  /* 0x00000005021a7c10 */ /* 0x000fe200087e4419 */
[C---:B------:R-:W-:Y:S01]  /*54a0*/  IMAD R15, R18.reuse, 0x2, R14 ;  /* 0x00000002120f7824 */ /* 0x040fe200078e020e */
[-C--:B------:R-:W-:Y:S01]  /*54b0*/  LEA R2, P0, R9, R24.reuse, 0x1 ;  /* 0x0000001809027211 */ /* 0x080fe200078008ff */
[----:B------:R-:W-:Y:S01]  /*54c0*/  FFMA R0, R3, 0.69314718246459960938, R20 ;  /* 0x3f31721803007823 */ /* 0x000fe20000000014 */
[----:B------:R-:W-:Y:S01]  /*54d0*/  LEA R8, P1, R11, R24, 0x1 ;  /* 0x000000180b087211 */ /* 0x000fe200078208ff */
[C---:B------:R-:W-:Y:S01]  /*54e0*/  IMAD R17, R18.reuse, 0x2, R15 ;  /* 0x0000000212117824 */ /* 0x040fe200078e020f */
[----:B------:R-:W-:Y:S02]  /*54f0*/  LEA.HI.X.SX32 R3, R9, R26, 0x1, P0 ;  /* 0x0000001a09037211 */ /* 0x000fe400000f0eff */
[-C--:B------:R-:W-:Y:S01]  /*5500*/  LEA R10, P0, R13, R24.reuse, 0x1 ;  /* 0x000000180d0a7211 */ /* 0x080fe200078008ff */
[----:B------:R-:W-:Y:S01]  /*5510*/  IMAD R19, R18, 0x2, R17 ;  /* 0x0000000212137824 */ /* 0x000fe200078e0211 */
[----:B------:R-:W-:Y:S01]  /*5520*/  LEA R12, P2, R14, R24, 0x1 ;  /* 0x000000180e0c7211 */ /* 0x000fe200078408ff */
[----:B0-----:R-:W-:Y:S01]  /*5530*/  UIMAD UR4, UR8, UR4, URZ ;  /* 0x00000004080472a4 */ /* 0x001fe2000f8e02ff */
[-C--:B------:R-:W-:Y:S01]  /*5540*/  LEA.HI.X.SX32 R9, R11, R26.reuse, 0x1, P1 ;  /* 0x0000001a0b097211 */ /* 0x080fe200008f0eff */
[----:B------:R-:W-:Y:S01]  /*5550*/  IMAD R21, R18, 0x2, R19 ;  /* 0x0000000212157824 */ /* 0x000fe200078e0213 */
[-C--:B------:R-:W-:Y:S01]  /*5560*/  LEA.HI.X.SX32 R11, R13, R26.reuse, 0x1, P0 ;  /* 0x0000001a0d0b7211 */ /* 0x080fe200000f0eff */
[----:B------:R-:W-:Y:S01]  /*5570*/  USHF.L.U32 UR6, UR4, 0x2, URZ ;  /* 0x0000000204067899 */ /* 0x000fe200080006ff */
[----:B------:R-:W-:Y:S01]  /*5580*/  LEA.HI.X.SX32 R13, R14, R26, 0x1, P2 ;  /* 0x0000001a0e0d7211 */ /* 0x000fe200010f0eff */
[----:B------:R-:W-:Y:S01]  /*5590*/  UIMAD.WIDE UR4, UR4, 0x4, URZ ;  /* 0x00000004040478a5 */ /* 0x000fe2000f8e02ff */
[----:B------:R-:W-:-:S02]  /*55a0*/  LEA R14, P0, R15, R24, 0x1 ;  /* 0x000000180f0e7211 */ /* 0x000fc400078008ff */
[----:B--2---:R-:W-:Y:S02]  /*55b0*/  LEA R16, P1, R17, R24, 0x1 ;  /* 0x0000001811107211 */ /* 0x004fe400078208ff */
[----:B------:R-:W-:Y:S02]  /*55c0*/  LEA.HI.X.SX32 R15, R15, R26, 0x1, P0 ;  /* 0x0000001a0f0f7211 */ /* 0x000fe400000f0eff */
[-C--:B------:R-:W-:Y:S02]  /*55d0*/  LEA R18, P2, R19, R24.reuse, 0x1 ;  /* 0x0000001813127211 */ /* 0x080fe400078408ff */
[----:B------:R-:W-:Y:S02]  /*55e0*/  LEA R20, P0, R21, R24, 0x1 ;  /* 0x0000001815147211 */ /* 0x000fe400078008ff */
[-C--:B------:R-:W-:Y:S02]  /*55f0*/  LEA.HI.X.SX32 R17, R17, R26.reuse, 0x1, P1 ;  /* 0x0000001a11117211 */ /* 0x080fe400008f0eff */
[----:B------:R-:W-:-:S02]  /*5600*/  LEA.HI.X.SX32 R19, R19, R26, 0x1, P2 ;  /* 0x0000001a13137211 */ /* 0x000fc400010f0eff */
[----:B------:R-:W-:Y:S02]  /*5610*/  LEA.HI.X.SX32 R21, R21, R26, 0x1, P0 ;  /* 0x0000001a15157211 */ /* 0x000fe400000f0eff */
[----:B------:R-:W-:Y:S02]  /*5620*/  LOP3.LUT R22, R22, 0xf0, RZ, 0xc0, !PT ;  /* 0x000000f016167812 */ /* 0x000fe400078ec0ff */
[----:B---3--:R-:W-:Y:S01]  /*5630*/  PRMT R24, R4, 0x7632, R24 ;  /* 0x0000763204187816 */ /* 0x008fe20000000018 */
[----:B------:R0:W-:Y:S04]  /*5640*/  STG.E.U16 desc[UR20][R2.64], R4 ;  /* 0x0000000402007986 */ /* 0x0001e8000c101514 */
[----:B------:R1:W-:Y:S04]  /*5650*/  STG.E.U16 desc[UR20][R8.64], R24 ;  /* 0x0000001808007986 */ /* 0x0003e8000c101514 */
[----:B------:R2:W-:Y:S01]  /*5660*/  STG.E.U16 desc[UR20][R10.64], R5 ;  /* 0x000000050a007986 */ /* 0x0005e2000c101514 */
[----:B0-----:R-:W-:-:S02]  /*5670*/  PRMT R3, R5, 0x7632, R3 ;  /* 0x0000763205037816 */ /* 0x001fc40000000003 */
[----:B------:R-:W-:Y:S02]  /*5680*/  LOP3.LUT R2, R27, 0x7f, RZ, 0xc0, !PT ;  /* 0x0000007f1b027812 */ /* 0x000fe400078ec0ff */
[----:B-1----:R-:W-:Y:S01]  /*5690*/  PRMT R9, R6, 0x7632, R9 ;  /* 0x0000763206097816 */ /* 0x002fe20000000009 */
[----:B------:R0:W-:Y:S01]  /*56a0*/  STG.E.U16 desc[UR20][R12.64], R3 ;  /* 0x000000030c007986 */ /* 0x0001e2000c101514 */
[----:B------:R-:W-:Y:S02]  /*56b0*/  ISETP.GE.U32.AND P0, PT, R2, 0x40, PT ;  /* 0x000000400200780c */ /* 0x000fe40003f06070 */
[----:B--2---:R-:W-:Y:S01]  /*56c0*/  PRMT R11, R7, 0x7632, R11 ;  /* 0x00007632070b7816 */ /* 0x004fe2000000000b */
[----:B------:R-:W-:Y:S04]  /*56d0*/  STG.E.U16 desc[UR20][R14.64], R6 ;  /* 0x000000060e007986 */ /* 0x000fe8000c101514 */
[----:B------:R1:W-:Y:S04]  /*56e0*/  STG.E.U16 desc[UR20][R16.64], R9 ;  /* 0x0000000910007986 */ /* 0x0003e8000c101514 */
[----:B------:R-:W-:Y:S01]  /*56f0*/  STG.E.U16 desc[UR20][R18.64], R7 ;  /* 0x0000000712007986 */ /* 0x000fe2000c101514 */
[----:B0-----:R-:W-:-:S03]  /*5700*/  IMAD.SHL.U32 R3, R81, 0x4, RZ ;  /* 0x0000000451037824 */ /* 0x001fc600078e00ff */
[----:B------:R-:W-:Y:S01]  /*5710*/  STG.E.U16 desc[UR20][R20.64], R11 ;  /* 0x0000000b14007986 */ /* 0x000fe2000c101514 */
[----:B------:R-:W-:Y:S08]  /*5720*/  BAR.SYNC.DEFER_BLOCKING 0x0 ;  /* 0x0000000000007b1d */ /* 0x000ff00000010000 */
[----:B-1----:R-:W0:Y:S01]  /*5730*/  LDC.64 R8, c[0x0][0x3a0] ;  /* 0x0000e800ff087b82 */ /* 0x002e220000000a00 */
[----:B------:R1:W-:Y:S07]  /*5740*/  STSM.16.M88 [R23], R0 ;  /* 0x0000000017007844 */ /* 0x0003ee0000000000 */
[----:B------:R-:W-:Y:S01]  /*5750*/  BAR.SYNC.DEFER_BLOCKING 0x0 ;  /* 0x0000000000007b1d */ /* 0x000fe20000010000 */
[----:B0-----:R-:W-:Y:S01]  /*5760*/  IADD3 R2, P1, P2, R3, UR6, R8 ;  /* 0x0000000603027c10 */ /* 0x001fe2000fa3e008 */
[----:B-1----:R-:W-:-:S05]  /*5770*/  IMAD.HI R0, R81, 0x4, RZ ;  /* 0x0000000451007827 */ /* 0x002fca00078e02ff */
[----:B------:R-:W-:Y:S01]  /*5780*/  IADD3.X R3, PT, PT, R0, UR5, R9, P1, P2 ;  /* 0x0000000500037c10 */ /* 0x000fe20008fe4409 */
[----:B------:R-:W0:Y:S04]  /*5790*/  LDSM.16.M88 R5, [R22+UR10] ;  /* 0x0000000a1605783b */ /* 0x000e280008000000 */
[----:B0-----:R0:W-:Y:S01]  /*57a0*/  @!P0 STG.E desc[UR20][R2.64], R5 ;  /* 0x0000000502008986 */ /* 0x0011e2000c101914 */
[----:B------:R-:W-:Y:S06]  /*57b0*/  BAR.SYNC.DEFER_BLOCKING 0x0 ;  /* 0x0000000000007b1d */ /* 0x000fec0000010000 */
[----:B------:R-:W-:Y:S05]  /*57c0*/  BRA.U UP0, `(.L_x_20) ;  /* 0x0000000100a07547 */ /* 0x000fea000b800000 */
[----:B------:R-:W1:Y:S01]  /*57d0*/  S2UR UR5, SR_CgaCtaId ;  /* 0x00000000000579c3 */ /* 0x000e620000008800 */
[----:B------:R-:W-:Y:S01]  /*57e0*/  NOP ;  /* 0x0000000000007918 */ /* 0x000fe20000000000 */
[----:B------:R-:W-:Y:S01]  /*57f0*/  UMOV UR4, 0x50 ;  /* 0x0000005000047882 */ /* 0x000fe20000000000 */
[----:B------:R-:W-:Y:S02]  /*5800*/  IMAD.U32 R0, RZ, RZ, UR9 ;  /* 0x00000009ff007e24 */ /* 0x000fe4000f8e00ff */
[----:B0-----:R-:W-:Y:S02]  /*5810*/  IMAD.MOV.U32 R3, RZ, RZ, 0x3 ;  /* 0x00000003ff037424 */ /* 0x001fe400078e00ff */
[----:B------:R-:W-:Y:S01]  /*5820*/  IMAD.MOV.U32 R7, RZ, RZ, 0x1 ;  /* 0x00000001ff077424 */ /* 0x000fe200078e00ff */
[----:B------:R-:W-:-:S04]  /*5830*/  LOP3.LUT R0, R0, 0xffff, RZ, 0xc0, !PT ;  /* 0x0000ffff00007812 */ /* 0x000fc800078ec0ff */
[----:B------:R-:W-:-:S05]  /*5840*/  SHF.R.U32.HI R0, RZ, 0x5, R0 ;  /* 0x00000005ff007819 */ /* 0x000fca0000011600 */
[----:B------:R-:W-:Y:S01]  /*5850*/  VIADD R2, R0, 0x10 ;  /* 0x0000001000027836 */ /* 0x000fe20000000000 */
[----:B------:R-:W-:Y:S01]  /*5860*/  SHF.L.U32 R0, R3, R0, RZ ;  /* 0x0000000003007219 */ /* 0x000fe200000006ff */
[----:B-1----:R-:W-:-:S03]  /*5870*/  ULEA UR6, UR5, UR4, 0x18 ;  /* 0x0000000405067291 */ /* 0x002fc6000f8ec0ff */
[----:B------:R-:W-:-:S04]  /*5880*/  SHF.L.U32 R3, R7, R2, RZ ;  /* 0x0000000207037219 */ /* 0x000fc800000006ff */
[----:B------:R-:W-:Y:S02]  /*5890*/  LOP3.LUT R0, R3, R0, RZ, 0xfc, !PT ;  /* 0x0000000003007212 */ /* 0x000fe400078efcff */
[----:B------:R-:W0:Y:S02]  /*58a0*/  LDS R5, [UR6] ;  /* 0x00000006ff057984 */ /* 0x000e240008000800 */
[C---:B------:R-:W-:Y:S02]  /*58b0*/  LOP3.LUT R2, R0.reuse, 0xffff, RZ, 0xc0, !PT ;  /* 0x0000ffff00027812 */ /* 0x040fe400078ec0ff */
[----:B0-----:R-:W-:-:S04]  /*58c0*/  LOP3.LUT R3, R0, 0xffff, R5, 0x80, !PT ;  /* 0x0000ffff00037812 */ /* 0x001fc800078e8005 */
[----:B------:R-:W-:-:S13]  /*58d0*/  ISETP.NE.AND P0, PT, R3, R2, PT ;  /* 0x000000020300720c */ /* 0x000fda0003f05270 */
[----:B------:R-:W-:Y:S05]  /*58e0*/  @P0 BRA `(.L_x_21) ;  /* 0x0000000000500947 */ /* 0x000fea0003800000 */
[----:B------:R-:W-:Y:S02]  /*58f0*/  SHF.R.U32.HI R5, RZ, 0x10, R5 ;  /* 0x00000010ff057819 */ /* 0x000fe40000011605 */
[----:B------:R-:W-:-:S04]  /*5900*/  SHF.R.U32.HI R2, RZ, 0x10, R0 ;  /* 0x00000010ff027819 */ /* 0x000fc80000011600 */
[----:B------:R-:W-:-:S04]  /*5910*/  LOP3.LUT R5, R5, R2, RZ, 0xc0, !PT ;  /* 0x0000000205057212 */ /* 0x000fc800078ec0ff */
[----:B------:R-:W-:-:S13]  /*5920*/  ISETP.NE.AND P0, PT, R5, R2, PT ;  /* 0x000000020500720c */ /* 0x000fda0003f05270 */
[----:B------:R-:W-:Y:S05]  /*5930*/  @P0 BRA `(.L_x_22) ;  /* 0x0000000000300947 */ /* 0x000fea0003800000 */
[----:B------:R-:W-:Y:S01]  /*5940*/  R2UR UR4, R0 ;  /* 0x00000000000472ca */ /* 0x000fe200000e0000 */
[----:B------:R-:W-:Y:S01]  /*5950*/  VOTEU.ANY UR5, UPT, PT ;  /* 0x0000000000057886 */ /* 0x000fe200038e0100 */
[----:B------:R-:W0:Y:S01]  /*5960*/  S2R R0, SR_LANEID ;  /* 0x0000000000007919 */ /* 0x000e220000000000 */
[----:B------:R-:W-:-:S10]  /*5970*/  UFLO.U32 UR5, UR5 ;  /* 0x00000005000572bd */ /* 0x000fd400080e0000 */
[----:B------:R-:W-:-:S06]  /*5980*/  ULOP3.LUT UR4, URZ, UR4, URZ, 0x33, !UPT ;  /* 0x00000004ff047292 */ /* 0x000fcc000f8e33ff */
[----:B------:R-:W-:-:S04]  /*5990*/  IMAD.U32 R2, RZ, RZ, UR4 ;  /* 0x00000004ff027e24 */ /* 0x000fc8000f8e00ff */
[----:B------:R-:W1:Y:S02]  /*59a0*/  REDUX UR7, R2 ;  /* 0x00000000020773c4 */ /* 0x000e640000000000 */
[----:B------:R2:W-:Y:S01]  /*59b0*/  UTCATOMSWS.AND URZ, UR4 ;  /* 0x0000000400ff79e3 */ /* 0x0005e20008000000 */
[----:B0-----:R-:W-:Y:S01]  /*59c0*/  ISETP.EQ.U32.AND P0, PT, R0, UR5, PT ;  /* 0x0000000500007c0c */ /* 0x001fe2000bf02070 */
[----:B-1----:R-:W-:-:S12]  /*59d0*/  IMAD.U32 R0, RZ, RZ, UR7 ;  /* 0x00000007ff007e24 */ /* 0x002fd8000f8e00ff */
[----:B------:R2:W-:Y:S01]  /*59e0*/  @P0 ATOMS.AND RZ, [UR6], R0 ;  /* 0x00000000ffff098c */ /* 0x0005e2000a800006 */
[----:B------:R-:W-:Y:S05]  /*59f0*/  BRA `(.L_x_20) ;  /* 0x0000000000147947 */ /* 0x000fea0003800000 */
.L_x_22:
[----:B------:R-:W-:-:S07]  /*5a00*/  MOV R2, 0x5a20 ;  /* 0x00005a2000027802 */ /* 0x000fce0000000f00 */
[----:B------:R-:W-:Y:S05]  /*5a10*/  CALL.REL.NOINC `($__internal_0_$__cuda_sm10x_tcgen05_guardrail_trap_col_being_dealloced_not_returned_by_alloc) ;  /* 0x0000000000447944 */ /* 0x000fea0003c00000 */
[----:B------:R-:W-:Y:S05]  /*5a20*/  BRA `(.L_x_20) ;  /* 0x0000000000087947 */ /* 0x000fea0003800000 */
.L_x_21:
[----:B------:R-:W-:-:S07]  /*5a30*/  MOV R2, 0x5a50 ;  /* 0x00005a5000027802 */ /* 0x000fce0000000f00 */
[----:B------:R-:W-:Y:S05]  /*5a40*/  CALL.REL.NOINC `($__internal_2_$__cuda_sm10x_tcgen05_guardrail_trap_unallocated_columns_being_dealloced) ;  /* 0x0000000000507944 */ /* 0x000fea0003c00000 */
.L_x_20:
[----:B------:R-:W-:Y:S01]  /*5a50*/  NOP ;  /* 0x0000000000007918 */ /* 0x000fe20000000000 */
[----:B--2---:R-:W-:Y:S05]  /*5a60*/  EXIT ;  /* 0x000000000000794d */ /* 0x004fea0003800000 */
.L_x_8:
[----:B------:R-:W1:Y:S02]  /*5a70*/  SYNCS.PHASECHK.TRANS64.TRYWAIT P4, [UR10+0x1000], RZ ;  /* 0x001000ffff0075a7 */ /* 0x000e64000808110a */
[----:B-1----:R-:W-:Y:S05]  /*5a80*/  @!P4 BRA `(.L_x_8) ;  /* 0xfffffffc00f8c947 */ /* 0x002fea000383ffff */
[----:B------:R-:W-:Y:S05]  /*5a90*/  BRA `(.L_x_7) ;  /* 0xffffffb400cc7947 */ /* 0x000fea000383ffff */
.L_x_14:
[----:B------:R-:W2:Y:S02]  /*5aa0*/  SYNCS.PHASECHK.TRANS64.TRYWAIT P0, [UR10+0x2010], RZ ;  /* 0x002010ffff0075a7 */ /* 0x000ea4000800110a */
[----:B--2---:R-:W-:Y:S05]  /*5ab0*/  @!P0 BRA `(.L_x_14) ;  /* 0xfffffffc00f88947 */ /* 0x004fea000383ffff */
[----:B------:R-:W-:Y:S05]  /*5ac0*/  BRA `(.L_x_23) ;  /* 0xffffffd400ec7947 */ /* 0x000fea000383ffff */
.L_x_15:
[----:B------:R-:W2:Y:S02]  /*5ad0*/  SYNCS.PHASECHK.TRANS64.TRYWAIT P0, [UR13], R67 ;  /* 0x00000043ff0075a7 */ /* 0x000ea4000800110d */
[----:B--2---:R-:W-:Y:S05]  /*5ae0*/  @!P0 BRA `(.L_x_15) ;  /* 0xfffffffc00f88947 */ /* 0x004fea000383ffff */
[----:B------:R-:W-:Y:S05]  /*5af0*/  BRA `(.L_x_24) ;  /* 0xffffffe800d07947 */ /* 0x000fea000383ffff */
.L_x_19:
[----:B------:R-:W1:Y:S02]  /*5b00*/  SYNCS.PHASECHK.TRANS64.TRYWAIT P0, [UR13], R0 ;  /* 0x00000000ff0075a7 */ /* 0x000e64000800110d */
[----:B-1----:R-:W-:Y:S05]  /*5b10*/  @!P0 BRA `(.L_x_19) ;  /* 0xfffffffc00f88947 */ /* 0x002fea000383ffff */
[----:B------:R-:W-:Y:S05]  /*5b20*/  BRA `(.L_x_18) ;  /* 0xfffffff000b87947 */ /* 0x000fea000383ffff */
        .weak           $__internal_0_$__cuda_sm10x_tcgen05_guardrail_trap_col_being_dealloced_not_returned_by_alloc
        .type           $__internal_0_$__cuda_sm10x_tcgen05_guardrail_trap_col_being_dealloced_not_returned_by_alloc,@function
        .size           $__internal_0_$__cuda_sm10x_tcgen05_guardrail_trap_col_being_dealloced_not_returned_by_alloc,($__internal_1_$__cuda_sm10x_tcgen05_guardrail_trap_phase_invalid_during_alloc - $__internal_0_$__cuda_sm10x_tcgen05_guardrail_trap_col_being_dealloced_not_returned_by_alloc)
$__internal_0_$__cuda_sm10x_tcgen05_guardrail_trap_col_being_dealloced_not_returned_by_alloc:
[----:B------:R-:W-:Y:S05]  /*5b30*/  BPT.TRAP 0x1 ;  /* 0x000000040000795c */ /* 0x000fea0000300000 */
[----:B------:R-:W-:-:S04]  /*5b40*/  IMAD.MOV.U32 R3, RZ, RZ, 0x0 ;  /* 0x00000000ff037424 */ /* 0x000fc800078e00ff */
[----:B------:R-:W-:Y:S05]  /*5b50*/  RET.REL.NODEC R2 `(attn_fwd) ;  /* 0xffffffa402287950 */ /* 0x000fea0003c3ffff */
        .weak           $__internal_1_$__cuda_sm10x_tcgen05_guardrail_trap_phase_invalid_during_alloc
        .type           $__internal_1_$__cuda_sm10x_tcgen05_guardrail_trap_phase_invalid_during_alloc,@function
        .size           $__internal_1_$__cuda_sm10x_tcgen05_guardrail_trap_phase_invalid_during_alloc,($__internal_2_$__cuda_sm10x_tcgen05_guardrail_trap_unallocated_columns_being_dealloced - $__internal_1_$__cuda_sm10x_tcgen05_guardrail_trap_phase_invalid_during_alloc)
$__internal_1_$__cuda_sm10x_tcgen05_guardrail_trap_phase_invalid_during_alloc:
[----:B------:R-:W-:Y:S05]  /*5b60*/  BPT.TRAP 0x1 ;  /* 0x000000040000795c */ /* 0x000fea0000300000 */
[----:B------:R-:W-:-:S04]  /*5b70*/  IMAD.MOV.U32 R3, RZ, RZ, 0x0 ;  /* 0x00000000ff037424 */ /* 0x000fc800078e00ff */
[----:B------:R-:W-:Y:S05]  /*5b80*/  RET.REL.NODEC R2 `(attn_fwd) ;  /* 0xffffffa4021c7950 */ /* 0x000fea0003c3ffff */
        .weak           $__internal_2_$__cuda_sm10x_tcgen05_guardrail_trap_unallocated_columns_being_dealloced
        .type           $__internal_2_$__cuda_sm10x_tcgen05_guardrail_trap_unallocated_columns_being_dealloced,@function
        .size           $__internal_2_$__cuda_sm10x_tcgen05_guardrail_trap_unallocated_columns_being_dealloced,(.L_x_28 - $__internal_2_$__cuda_sm10x_tcgen05_guardrail_trap_unallocated_columns_being_dealloced)
$__internal_2_$__cuda_sm10x_tcgen05_guardrail_trap_unallocated_columns_being_dealloced:
[----:B------:R-:W-:Y:S05]  /*5b90*/  BPT.TRAP 0x1 ;  /* 0x000000040000795c */ /* 0x000fea0000300000 */
[----:B------:R-:W-:-:S04]  /*5ba0*/  IMAD.MOV.U32 R3, RZ, RZ, 0x0 ;  /* 0x00000000ff037424 */ /* 0x000fc800078e00ff */
[----:B------:R-:W-:Y:S05]  /*5bb0*/  RET.REL.NODEC R2 `(attn_fwd) ;  /* 0xffffffa402107950 */ /* 0x000fea0003c3ffff */
.L_x_25:
[----:B------:R-:W-:-:S00]  /*5bc0*/  BRA `(.L_x_25) ;  /* 0xfffffffc00fc7947 */ /* 0x000fc0000383ffff */
[----:B------:R-:W-:-:S00]  /*5bd0*/  NOP ;  /* 0x0000000000007918 */ /* 0x000fc00000000000 */
        /* <DEDUP_REMOVED lines=10> */
.L_x_28:


//--------------------- .nv.global.init           --------------------------
	.section	.nv.global.init,"aw",@progbits
.nv.global.init:
	.type		_$_str,@object
	.size		_$_str,(.L_3 - _$_str)
_$_str:
        /*0000*/ 	.byte	0x5f, 0x5f, 0x43, 0x55, 0x44, 0x41, 0x5f, 0x46, 0x54, 0x5a, 0x00
.L_3:


//--------------------- .nv.shared.attn_fwd       --------------------------
	.section	.nv.shared.attn_fwd,"aw",@nobits
	.sectionflags	@""
	.align	16
	.zero		1024


//--------------------- .nv.shared.reserved.0     --------------------------
	.section	.nv.shared.reserved.0,"aw",@nobits
	.align	8
	.weak		__nv_reservedSMEM_offset_0_alias
	.size		__nv_reservedSMEM_offset_0_alias, 0, 64
	.other		__nv_reservedSMEM_offset_0_alias,@"STO_CUDA_RESERVED_SHARED STV_DEFAULT"
__nv_reservedSMEM_offset_0_alias:
	.zero		0
.nv.shared.reserved.0:
	.zero		64
	.weak		__nv_reservedSMEM_allocation_phase
	.type		__nv_reservedSMEM_allocation_phase,@object
	.size		__nv_reservedSMEM_allocation_phase,(.L_0 - __nv_reservedSMEM_allocation_phase)
__nv_reservedSMEM_allocation_phase:
	.zero		1
.L_0:
	.zero		7
	.weak		__nv_reservedSMEM_devtool_atexit_pc
	.type		__nv_reservedSMEM_devtool_atexit_pc,@object
	.size		__nv_reservedSMEM_devtool_atexit_pc,(__nv_reservedSMEM_allocation_mask - __nv_reservedSMEM_devtool_atexit_pc)
__nv_reservedSMEM_devtool_atexit_pc:
	.zero		8
	.weak		__nv_reservedSMEM_allocation_mask
	.type		__nv_reservedSMEM_allocation_mask,@object
	.size		__nv_reservedSMEM_allocation_mask,(.L_2 - __nv_reservedSMEM_allocation_mask)
__nv_reservedSMEM_allocation_mask:
	.zero		4
.L_2:


//--------------------- .nv.constant0.attn_fwd    --------------------------
	.section	.nv.constant0.attn_fwd,"a",@progbits
	.sectionflags	@""
	.align	4
.nv.constant0.attn_fwd:
	.zero		1032


//--------------------- SYMBOLS --------------------------

	.type		.nv.reservedSmem.offset0,@object
	.size		.nv.reservedSmem.offset0,0x4
	.type		.nv.reservedSmem.cap,@object
	.size		.nv.reservedSmem.cap,0x4
